//
// Generated by NVIDIA NVVM Compiler
//
// Compiler Build ID: CL-36424714
// Cuda compilation tools, release 13.0, V13.0.88
// Based on NVVM 20.0.0
//

.version 9.0
.target sm_100
.address_size 64

	// .globl	_Z11kernel_dPdtPfS_S_S_S_S_iiff
.const .align 4 .b8 fdtd_coeff[16] = {0, 32, 153, 63, 85, 85, 163, 61, 205, 204, 28, 60, 110, 219, 54, 58};

.visible .entry _Z11kernel_dPdtPfS_S_S_S_S_iiff(
	.param .u64 .ptr .align 1 _Z11kernel_dPdtPfS_S_S_S_S_iiff_param_0,
	.param .u64 .ptr .align 1 _Z11kernel_dPdtPfS_S_S_S_S_iiff_param_1,
	.param .u64 .ptr .align 1 _Z11kernel_dPdtPfS_S_S_S_S_iiff_param_2,
	.param .u64 .ptr .align 1 _Z11kernel_dPdtPfS_S_S_S_S_iiff_param_3,
	.param .u64 .ptr .align 1 _Z11kernel_dPdtPfS_S_S_S_S_iiff_param_4,
	.param .u64 .ptr .align 1 _Z11kernel_dPdtPfS_S_S_S_S_iiff_param_5,
	.param .u32 _Z11kernel_dPdtPfS_S_S_S_S_iiff_param_6,
	.param .u32 _Z11kernel_dPdtPfS_S_S_S_S_iiff_param_7,
	.param .f32 _Z11kernel_dPdtPfS_S_S_S_S_iiff_param_8,
	.param .f32 _Z11kernel_dPdtPfS_S_S_S_S_iiff_param_9
)
{
	.reg .pred 	%p<8>;
	.reg .b32 	%r<23>;
	.reg .b32 	%f<51>;
	.reg .b64 	%rd<31>;

	ld.param.u64 	%rd2, [_Z11kernel_dPdtPfS_S_S_S_S_iiff_param_2];
	ld.param.u64 	%rd4, [_Z11kernel_dPdtPfS_S_S_S_S_iiff_param_4];
	ld.param.u64 	%rd5, [_Z11kernel_dPdtPfS_S_S_S_S_iiff_param_5];
	ld.param.u32 	%r3, [_Z11kernel_dPdtPfS_S_S_S_S_iiff_param_6];
	ld.param.u32 	%r4, [_Z11kernel_dPdtPfS_S_S_S_S_iiff_param_7];
	ld.param.f32 	%f1, [_Z11kernel_dPdtPfS_S_S_S_S_iiff_param_8];
	ld.param.f32 	%f2, [_Z11kernel_dPdtPfS_S_S_S_S_iiff_param_9];
	mov.u32 	%r6, %tid.x;
	mov.u32 	%r7, %ctaid.x;
	mad.lo.s32 	%r8, %r6, %r7, %r6;
	mov.u32 	%r10, %tid.y;
	mov.u32 	%r11, %ctaid.y;
	mad.lo.s32 	%r12, %r10, %r11, %r10;
	mad.lo.s32 	%r1, %r3, %r12, %r8;
	setp.lt.s32 	%p1, %r8, 4;
	add.s32 	%r14, %r3, -3;
	setp.ge.s32 	%p2, %r8, %r14;
	or.pred  	%p3, %p1, %p2;
	setp.lt.u32 	%p4, %r12, 4;
	or.pred  	%p5, %p4, %p3;
	add.s32 	%r15, %r4, -3;
	setp.ge.s32 	%p6, %r12, %r15;
	or.pred  	%p7, %p5, %p6;
	@%p7 bra 	$L__BB0_2;
	ld.param.u64 	%rd30, [_Z11kernel_dPdtPfS_S_S_S_S_iiff_param_3];
	ld.param.u64 	%rd29, [_Z11kernel_dPdtPfS_S_S_S_S_iiff_param_0];
	cvta.to.global.u64 	%rd6, %rd4;
	cvta.to.global.u64 	%rd7, %rd5;
	cvta.to.global.u64 	%rd8, %rd2;
	cvta.to.global.u64 	%rd9, %rd30;
	cvta.to.global.u64 	%rd10, %rd29;
	mul.f32 	%f3, %f2, %f2;
	mul.wide.s32 	%rd11, %r1, 4;
	add.s64 	%rd12, %rd6, %rd11;
	ld.global.f32 	%f4, [%rd12];
	mul.f32 	%f5, %f3, %f4;
	mul.f32 	%f6, %f4, %f5;
	add.s64 	%rd13, %rd7, %rd11;
	ld.global.f32 	%f7, [%rd13];
	mul.f32 	%f8, %f7, %f6;
	ld.const.f32 	%f9, [fdtd_coeff];
	add.s64 	%rd14, %rd8, %rd11;
	ld.global.f32 	%f10, [%rd14];
	ld.global.f32 	%f11, [%rd14+-4];
	sub.f32 	%f12, %f10, %f11;
	add.s64 	%rd15, %rd9, %rd11;
	ld.global.f32 	%f13, [%rd15];
	add.f32 	%f14, %f12, %f13;
	sub.s32 	%r16, %r1, %r3;
	mul.wide.s32 	%rd16, %r16, 4;
	add.s64 	%rd17, %rd9, %rd16;
	ld.global.f32 	%f15, [%rd17];
	sub.f32 	%f16, %f14, %f15;
	mul.f32 	%f17, %f9, %f16;
	ld.const.f32 	%f18, [fdtd_coeff+4];
	ld.global.f32 	%f19, [%rd14+4];
	ld.global.f32 	%f20, [%rd14+-8];
	sub.f32 	%f21, %f19, %f20;
	mul.wide.s32 	%rd18, %r3, 4;
	add.s64 	%rd19, %rd15, %rd18;
	ld.global.f32 	%f22, [%rd19];
	add.f32 	%f23, %f21, %f22;
	shl.b32 	%r17, %r3, 1;
	sub.s32 	%r18, %r1, %r17;
	mul.wide.s32 	%rd20, %r18, 4;
	add.s64 	%rd21, %rd9, %rd20;
	ld.global.f32 	%f24, [%rd21];
	sub.f32 	%f25, %f23, %f24;
	mul.f32 	%f26, %f18, %f25;
	sub.f32 	%f27, %f17, %f26;
	ld.const.f32 	%f28, [fdtd_coeff+8];
	ld.global.f32 	%f29, [%rd14+8];
	ld.global.f32 	%f30, [%rd14+-12];
	sub.f32 	%f31, %f29, %f30;
	add.s32 	%r19, %r1, %r17;
	add.s64 	%rd22, %rd19, %rd18;
	ld.global.f32 	%f32, [%rd22];
	add.f32 	%f33, %f31, %f32;
	mad.lo.s32 	%r20, %r3, -5, %r19;
	mul.wide.s32 	%rd23, %r20, 4;
	add.s64 	%rd24, %rd9, %rd23;
	ld.global.f32 	%f34, [%rd24];
	sub.f32 	%f35, %f33, %f34;
	fma.rn.f32 	%f36, %f28, %f35, %f27;
	ld.const.f32 	%f37, [fdtd_coeff+12];
	ld.global.f32 	%f38, [%rd14+12];
	ld.global.f32 	%f39, [%rd14+-16];
	sub.f32 	%f40, %f38, %f39;
	add.s64 	%rd25, %rd22, %rd18;
	ld.global.f32 	%f41, [%rd25];
	add.f32 	%f42, %f40, %f41;
	shl.b32 	%r21, %r3, 2;
	sub.s32 	%r22, %r1, %r21;
	mul.wide.s32 	%rd26, %r22, 4;
	add.s64 	%rd27, %rd9, %rd26;
	ld.global.f32 	%f43, [%rd27];
	sub.f32 	%f44, %f42, %f43;
	mul.f32 	%f45, %f37, %f44;
	sub.f32 	%f46, %f36, %f45;
	mul.f32 	%f47, %f8, %f46;
	div.rn.f32 	%f48, %f47, %f1;
	add.s64 	%rd28, %rd10, %rd11;
	ld.global.f32 	%f49, [%rd28];
	sub.f32 	%f50, %f49, %f48;
	st.global.f32 	[%rd28], %f50;
$L__BB0_2:
	ret;

}
	// .globl	_Z11kernel_dVdtPfS_S_S_iifff
.visible .entry _Z11kernel_dVdtPfS_S_S_iifff(
	.param .u64 .ptr .align 1 _Z11kernel_dVdtPfS_S_S_iifff_param_0,
	.param .u64 .ptr .align 1 _Z11kernel_dVdtPfS_S_S_iifff_param_1,
	.param .u64 .ptr .align 1 _Z11kernel_dVdtPfS_S_S_iifff_param_2,
	.param .u64 .ptr .align 1 _Z11kernel_dVdtPfS_S_S_iifff_param_3,
	.param .u32 _Z11kernel_dVdtPfS_S_S_iifff_param_4,
	.param .u32 _Z11kernel_dVdtPfS_S_S_iifff_param_5,
	.param .f32 _Z11kernel_dVdtPfS_S_S_iifff_param_6,
	.param .f32 _Z11kernel_dVdtPfS_S_S_iifff_param_7,
	.param .f32 _Z11kernel_dVdtPfS_S_S_iifff_param_8
)
{
	.reg .pred 	%p<11>;
	.reg .b32 	%r<22>;
	.reg .b32 	%f<58>;
	.reg .b64 	%rd<29>;
	.reg .b64 	%fd<23>;

	ld.param.u64 	%rd6, [_Z11kernel_dVdtPfS_S_S_iifff_param_0];
	ld.param.u64 	%rd4, [_Z11kernel_dVdtPfS_S_S_iifff_param_1];
	ld.param.u64 	%rd5, [_Z11kernel_dVdtPfS_S_S_iifff_param_2];
	ld.param.u64 	%rd7, [_Z11kernel_dVdtPfS_S_S_iifff_param_3];
	ld.param.u32 	%r6, [_Z11kernel_dVdtPfS_S_S_iifff_param_4];
	ld.param.u32 	%r5, [_Z11kernel_dVdtPfS_S_S_iifff_param_5];
	ld.param.f32 	%f1, [_Z11kernel_dVdtPfS_S_S_iifff_param_6];
	ld.param.f32 	%f2, [_Z11kernel_dVdtPfS_S_S_iifff_param_7];
	ld.param.f32 	%f3, [_Z11kernel_dVdtPfS_S_S_iifff_param_8];
	cvta.to.global.u64 	%rd1, %rd6;
	cvta.to.global.u64 	%rd2, %rd7;
	mov.u32 	%r7, %tid.x;
	mov.u32 	%r8, %ctaid.x;
	mad.lo.s32 	%r9, %r7, %r8, %r7;
	mov.u32 	%r10, %tid.y;
	mov.u32 	%r11, %ctaid.y;
	mad.lo.s32 	%r2, %r10, %r11, %r10;
	mad.lo.s32 	%r3, %r6, %r2, %r9;
	setp.lt.s32 	%p1, %r9, 3;
	add.s32 	%r12, %r6, -4;
	setp.ge.s32 	%p2, %r9, %r12;
	setp.ge.s32 	%p3, %r2, %r5;
	or.pred  	%p4, %p2, %p3;
	mul.wide.s32 	%rd8, %r3, 4;
	add.s64 	%rd3, %rd1, %rd8;
	or.pred  	%p5, %p4, %p1;
	@%p5 bra 	$L__BB1_2;
	cvta.to.global.u64 	%rd9, %rd4;
	add.s64 	%rd11, %rd2, %rd8;
	ld.global.f32 	%f4, [%rd11];
	ld.global.f32 	%f5, [%rd11+4];
	add.f32 	%f6, %f4, %f5;
	cvt.f64.f32 	%fd1, %f6;
	mov.f64 	%fd2, 0dC000000000000000;
	div.rn.f64 	%fd3, %fd2, %fd1;
	cvt.f64.f32 	%fd4, %f3;
	mul.f64 	%fd5, %fd3, %fd4;
	ld.const.f32 	%f7, [fdtd_coeff];
	ld.global.f32 	%f8, [%rd3+4];
	ld.global.f32 	%f9, [%rd3];
	sub.f32 	%f10, %f8, %f9;
	mul.f32 	%f11, %f7, %f10;
	ld.const.f32 	%f12, [fdtd_coeff+4];
	ld.global.f32 	%f13, [%rd3+8];
	ld.global.f32 	%f14, [%rd3+-4];
	sub.f32 	%f15, %f13, %f14;
	mul.f32 	%f16, %f12, %f15;
	sub.f32 	%f17, %f11, %f16;
	ld.const.f32 	%f18, [fdtd_coeff+8];
	ld.global.f32 	%f19, [%rd3+12];
	ld.global.f32 	%f20, [%rd3+-8];
	sub.f32 	%f21, %f19, %f20;
	fma.rn.f32 	%f22, %f18, %f21, %f17;
	ld.const.f32 	%f23, [fdtd_coeff+12];
	ld.global.f32 	%f24, [%rd3+16];
	ld.global.f32 	%f25, [%rd3+-12];
	sub.f32 	%f26, %f24, %f25;
	mul.f32 	%f27, %f23, %f26;
	sub.f32 	%f28, %f22, %f27;
	cvt.f64.f32 	%fd6, %f28;
	mul.f64 	%fd7, %fd5, %fd6;
	cvt.f64.f32 	%fd8, %f1;
	div.rn.f64 	%fd9, %fd7, %fd8;
	add.s64 	%rd12, %rd9, %rd8;
	ld.global.f32 	%f29, [%rd12];
	cvt.f64.f32 	%fd10, %f29;
	add.f64 	%fd11, %fd10, %fd9;
	cvt.rn.f32.f64 	%f30, %fd11;
	st.global.f32 	[%rd12], %f30;
$L__BB1_2:
	setp.lt.u32 	%p6, %r2, 3;
	add.s32 	%r14, %r5, -4;
	setp.ge.s32 	%p7, %r2, %r14;
	setp.ge.s32 	%p8, %r9, %r6;
	or.pred  	%p9, %p7, %p8;
	or.pred  	%p10, %p9, %p6;
	@%p10 bra 	$L__BB1_4;
	add.s64 	%rd14, %rd2, %rd8;
	ld.global.f32 	%f31, [%rd14];
	add.s32 	%r15, %r3, %r6;
	mul.wide.s32 	%rd15, %r6, 4;
	add.s64 	%rd16, %rd14, %rd15;
	ld.global.f32 	%f32, [%rd16];
	add.f32 	%f33, %f31, %f32;
	cvt.f64.f32 	%fd12, %f33;
	mov.f64 	%fd13, 0dC000000000000000;
	div.rn.f64 	%fd14, %fd13, %fd12;
	cvt.f64.f32 	%fd15, %f3;
	mul.f64 	%fd16, %fd14, %fd15;
	ld.const.f32 	%f34, [fdtd_coeff];
	add.s64 	%rd17, %rd3, %rd15;
	ld.global.f32 	%f35, [%rd17];
	ld.global.f32 	%f36, [%rd3];
	sub.f32 	%f37, %f35, %f36;
	mul.f32 	%f38, %f34, %f37;
	ld.const.f32 	%f39, [fdtd_coeff+4];
	shl.b32 	%r16, %r6, 1;
	add.s64 	%rd18, %rd17, %rd15;
	ld.global.f32 	%f40, [%rd18];
	sub.s32 	%r17, %r3, %r6;
	mul.wide.s32 	%rd19, %r17, 4;
	add.s64 	%rd20, %rd1, %rd19;
	ld.global.f32 	%f41, [%rd20];
	sub.f32 	%f42, %f40, %f41;
	mul.f32 	%f43, %f39, %f42;
	sub.f32 	%f44, %f38, %f43;
	ld.const.f32 	%f45, [fdtd_coeff+8];
	add.s32 	%r18, %r15, %r16;
	add.s64 	%rd21, %rd18, %rd15;
	ld.global.f32 	%f46, [%rd21];
	sub.s32 	%r19, %r3, %r16;
	mul.wide.s32 	%rd22, %r19, 4;
	add.s64 	%rd23, %rd1, %rd22;
	ld.global.f32 	%f47, [%rd23];
	sub.f32 	%f48, %f46, %f47;
	fma.rn.f32 	%f49, %f45, %f48, %f44;
	ld.const.f32 	%f50, [fdtd_coeff+12];
	add.s32 	%r20, %r18, %r6;
	add.s64 	%rd24, %rd21, %rd15;
	ld.global.f32 	%f51, [%rd24];
	mad.lo.s32 	%r21, %r6, -7, %r20;
	mul.wide.s32 	%rd25, %r21, 4;
	add.s64 	%rd26, %rd1, %rd25;
	ld.global.f32 	%f52, [%rd26];
	sub.f32 	%f53, %f51, %f52;
	mul.f32 	%f54, %f50, %f53;
	sub.f32 	%f55, %f49, %f54;
	cvt.f64.f32 	%fd17, %f55;
	mul.f64 	%fd18, %fd16, %fd17;
	cvt.f64.f32 	%fd19, %f2;
	div.rn.f64 	%fd20, %fd18, %fd19;
	cvta.to.global.u64 	%rd27, %rd5;
	add.s64 	%rd28, %rd27, %rd8;
	ld.global.f32 	%f56, [%rd28];
	cvt.f64.f32 	%fd21, %f56;
	add.f64 	%fd22, %fd21, %fd20;
	cvt.rn.f32.f64 	%f57, %fd22;
	st.global.f32 	[%rd28], %f57;
$L__BB1_4:
	ret;

}
	// .globl	_Z17kernel_add_sourcePfS_iiii
.visible .entry _Z17kernel_add_sourcePfS_iiii(
	.param .u64 .ptr .align 1 _Z17kernel_add_sourcePfS_iiii_param_0,
	.param .u64 .ptr .align 1 _Z17kernel_add_sourcePfS_iiii_param_1,
	.param .u32 _Z17kernel_add_sourcePfS_iiii_param_2,
	.param .u32 _Z17kernel_add_sourcePfS_iiii_param_3,
	.param .u32 _Z17kernel_add_sourcePfS_iiii_param_4,
	.param .u32 _Z17kernel_add_sourcePfS_iiii_param_5
)
{
	.reg .b32 	%r<7>;
	.reg .b32 	%f<3>;
	.reg .b64 	%rd<5>;

	ld.param.u64 	%rd1, [_Z17kernel_add_sourcePfS_iiii_param_0];
	ld.param.u32 	%r1, [_Z17kernel_add_sourcePfS_iiii_param_3];
	ld.param.u32 	%r2, [_Z17kernel_add_sourcePfS_iiii_param_4];
	ld.param.u32 	%r3, [_Z17kernel_add_sourcePfS_iiii_param_5];
	cvta.to.global.u64 	%rd2, %rd1;
	mov.u32 	%r4, %tid.x;
	add.s32 	%r5, %r1, %r4;
	mad.lo.s32 	%r6, %r3, %r2, %r5;
	mul.wide.s32 	%rd3, %r6, 4;
	add.s64 	%rd4, %rd2, %rd3;
	ld.global.f32 	%f1, [%rd4];
	add.f32 	%f2, %f1, 0f3F800000;
	st.global.f32 	[%rd4], %f2;
	ret;

}


// ===== COMPILED SASS (sm_100) =====

	.target	sm_100

	.elftype	@"ET_EXEC"


//--------------------- .note.nv.tkinfo           --------------------------
	.section	.note.nv.tkinfo,"",@"SHT_NOTE"
	.sectionflags	@"SHF_NOTE_NV_TKINFO"
	.tkinfo
        /*0018*/ 	.word	0x00000002
        /*0030*/ 	.string	""
        /*0030*/ 	.string	"ptxas"
        /*0030*/ 	.string	"Cuda compilation tools, release 13.0, V13.0.88"
        /*0030*/ 	.string	"Build cuda_13.0.r13.0/compiler.36424714_0"
        /*0030*/ 	.string	"-arch sm_100 -m 64 "



//--------------------- .note.nv.cuinfo           --------------------------
	.section	.note.nv.cuinfo,"",@"SHT_NOTE"
	.sectionflags	@"SHF_NOTE_NV_CUINFO"
        /*0018*/ 	.short	0x0002
        /*001a*/ 	.short	0x0064
        /*001c*/ 	.short	0x0082
	.zero		2


//--------------------- .nv.info                  --------------------------
	.section	.nv.info,"",@"SHT_CUDA_INFO"
	.align	4


	//----- nvinfo : EIATTR_REGCOUNT
	.align		4
        /*0000*/ 	.byte	0x04, 0x2f
        /*0002*/ 	.short	(.L_2 - .L_1)
	.align		4
.L_1:
        /*0004*/ 	.word	index@(_Z11kernel_dPdtPfS_S_S_S_S_iiff)
        /*0008*/ 	.word	0x00000020


	//----- nvinfo : EIATTR_FRAME_SIZE
	.align		4
.L_2:
        /*000c*/ 	.byte	0x04, 0x11
        /*000e*/ 	.short	(.L_4 - .L_3)
	.align		4
.L_3:
        /*0010*/ 	.word	index@($__internal_1_$__cuda_sm3x_div_rn_noftz_f32_slowpath)
        /*0014*/ 	.word	0x00000000


	//----- nvinfo : EIATTR_FRAME_SIZE
	.align		4
.L_4:
        /*0018*/ 	.byte	0x04, 0x11
        /*001a*/ 	.short	(.L_6 - .L_5)
	.align		4
.L_5:
        /*001c*/ 	.word	index@(_Z11kernel_dPdtPfS_S_S_S_S_iiff)
        /*0020*/ 	.word	0x00000000


	//----- nvinfo : EIATTR_REGCOUNT
	.align		4
.L_6:
        /*0024*/ 	.byte	0x04, 0x2f
        /*0026*/ 	.short	(.L_8 - .L_7)
	.align		4
.L_7:
        /*0028*/ 	.word	index@(_Z11kernel_dVdtPfS_S_S_iifff)
        /*002c*/ 	.word	0x0000001c


	//----- nvinfo : EIATTR_FRAME_SIZE
	.align		4
.L_8:
        /*0030*/ 	.byte	0x04, 0x11
        /*0032*/ 	.short	(.L_10 - .L_9)
	.align		4
.L_9:
        /*0034*/ 	.word	index@($__internal_0_$__cuda_sm20_div_rn_f64_full)
        /*0038*/ 	.word	0x00000000


	//----- nvinfo : EIATTR_FRAME_SIZE
	.align		4
.L_10:
        /*003c*/ 	.byte	0x04, 0x11
        /*003e*/ 	.short	(.L_12 - .L_11)
	.align		4
.L_11:
        /*0040*/ 	.word	index@(_Z11kernel_dVdtPfS_S_S_iifff)
        /*0044*/ 	.word	0x00000000


	//----- nvinfo : EIATTR_REGCOUNT
	.align		4
.L_12:
        /*0048*/ 	.byte	0x04, 0x2f
        /*004a*/ 	.short	(.L_14 - .L_13)
	.align		4
.L_13:
        /*004c*/ 	.word	index@(_Z17kernel_add_sourcePfS_iiii)
        /*0050*/ 	.word	0x00000008


	//----- nvinfo : EIATTR_FRAME_SIZE
	.align		4
.L_14:
        /*0054*/ 	.byte	0x04, 0x11
        /*0056*/ 	.short	(.L_16 - .L_15)
	.align		4
.L_15:
        /*0058*/ 	.word	index@(_Z17kernel_add_sourcePfS_iiii)
        /*005c*/ 	.word	0x00000000


	//----- nvinfo : EIATTR_MIN_STACK_SIZE
	.align		4
.L_16:
        /*0060*/ 	.byte	0x04, 0x12
        /*0062*/ 	.short	(.L_18 - .L_17)
	.align		4
.L_17:
        /*0064*/ 	.word	index@(_Z17kernel_add_sourcePfS_iiii)
        /*0068*/ 	.word	0x00000000


	//----- nvinfo : EIATTR_MIN_STACK_SIZE
	.align		4
.L_18:
        /*006c*/ 	.byte	0x04, 0x12
        /*006e*/ 	.short	(.L_20 - .L_19)
	.align		4
.L_19:
        /*0070*/ 	.word	index@(_Z11kernel_dVdtPfS_S_S_iifff)
        /*0074*/ 	.word	0x00000000


	//----- nvinfo : EIATTR_MIN_STACK_SIZE
	.align		4
.L_20:
        /*0078*/ 	.byte	0x04, 0x12
        /*007a*/ 	.short	(.L_22 - .L_21)
	.align		4
.L_21:
        /*007c*/ 	.word	index@(_Z11kernel_dPdtPfS_S_S_S_S_iiff)
        /*0080*/ 	.word	0x00000000
.L_22:


//--------------------- .nv.compat                --------------------------
	.section	.nv.compat,"",@"SHT_CUDA_COMPAT_INFO"
	.align	4
        /*0000*/ 	.byte	0x02, 0x09, 0x00, 0x00, 0x02, 0x02, 0x01, 0x00, 0x02, 0x05, 0x05, 0x00, 0x03, 0x07, 0x01, 0x01
        /*0010*/ 	.byte	0x02, 0x03, 0x00, 0x00, 0x02, 0x06, 0x01, 0x00, 0x04, 0x0b, 0x08, 0x00, 0x01, 0x00, 0x00, 0x00
        /*0020*/ 	.byte	0x00, 0x00, 0x00, 0x00


//--------------------- .nv.info._Z17kernel_add_sourcePfS_iiii --------------------------
	.section	.nv.info._Z17kernel_add_sourcePfS_iiii,"",@"SHT_CUDA_INFO"
	.sectionflags	@""
	.align	4


	//----- nvinfo : EIATTR_CUDA_API_VERSION
	.align		4
        /*0000*/ 	.byte	0x04, 0x37
        /*0002*/ 	.short	(.L_24 - .L_23)
.L_23:
        /*0004*/ 	.word	0x00000082


	//----- nvinfo : EIATTR_KPARAM_INFO
	.align		4
.L_24:
        /*0008*/ 	.byte	0x04, 0x17
        /*000a*/ 	.short	(.L_26 - .L_25)
.L_25:
        /*000c*/ 	.word	0x00000000
        /*0010*/ 	.short	0x0005
        /*0012*/ 	.short	0x001c
        /*0014*/ 	.byte	0x00, 0xf0, 0x11, 0x00


	//----- nvinfo : EIATTR_KPARAM_INFO
	.align		4
.L_26:
        /*0018*/ 	.byte	0x04, 0x17
        /*001a*/ 	.short	(.L_28 - .L_27)
.L_27:
        /*001c*/ 	.word	0x00000000
        /*0020*/ 	.short	0x0004
        /*0022*/ 	.short	0x0018
        /*0024*/ 	.byte	0x00, 0xf0, 0x11, 0x00


	//----- nvinfo : EIATTR_KPARAM_INFO
	.align		4
.L_28:
        /*0028*/ 	.byte	0x04, 0x17
        /*002a*/ 	.short	(.L_30 - .L_29)
.L_29:
        /*002c*/ 	.word	0x00000000
        /*0030*/ 	.short	0x0003
        /*0032*/ 	.short	0x0014
        /*0034*/ 	.byte	0x00, 0xf0, 0x11, 0x00


	//----- nvinfo : EIATTR_KPARAM_INFO
	.align		4
.L_30:
        /*0038*/ 	.byte	0x04, 0x17
        /*003a*/ 	.short	(.L_32 - .L_31)
.L_31:
        /*003c*/ 	.word	0x00000000
        /*0040*/ 	.short	0x0002
        /*0042*/ 	.short	0x0010
        /*0044*/ 	.byte	0x00, 0xf0, 0x11, 0x00


	//----- nvinfo : EIATTR_KPARAM_INFO
	.align		4
.L_32:
        /*0048*/ 	.byte	0x04, 0x17
        /*004a*/ 	.short	(.L_34 - .L_33)
.L_33:
        /*004c*/ 	.word	0x00000000
        /*0050*/ 	.short	0x0001
        /*0052*/ 	.short	0x0008
        /*0054*/ 	.byte	0x00, 0xf5, 0x21, 0x00


	//----- nvinfo : EIATTR_KPARAM_INFO
	.align		4
.L_34:
        /*0058*/ 	.byte	0x04, 0x17
        /*005a*/ 	.short	(.L_36 - .L_35)
.L_35:
        /*005c*/ 	.word	0x00000000
        /*0060*/ 	.short	0x0000
        /*0062*/ 	.short	0x0000
        /*0064*/ 	.byte	0x00, 0xf5, 0x21, 0x00


	//----- nvinfo : EIATTR_SPARSE_MMA_MASK
	.align		4
.L_36:
        /*0068*/ 	.byte	0x03, 0x50
        /*006a*/ 	.short	0x0000


	//----- nvinfo : EIATTR_MAXREG_COUNT
	.align		4
        /*006c*/ 	.byte	0x03, 0x1b
        /*006e*/ 	.short	0x00ff


	//----- nvinfo : EIATTR_MERCURY_ISA_VERSION
	.align		4
        /*0070*/ 	.byte	0x03, 0x5f
        /*0072*/ 	.short	0x0101


	//----- nvinfo : EIATTR_VRC_CTA_INIT_COUNT
	.align		4
        /*0074*/ 	.byte	0x02, 0x4a
	.zero		1
	.zero		1


	//----- nvinfo : EIATTR_EXIT_INSTR_OFFSETS
	.align		4
        /*0078*/ 	.byte	0x04, 0x1c
        /*007a*/ 	.short	(.L_38 - .L_37)


	//   ....[0]....
.L_37:
        /*007c*/ 	.word	0x000000c0


	//----- nvinfo : EIATTR_CBANK_PARAM_SIZE
	.align		4
.L_38:
        /*0080*/ 	.byte	0x03, 0x19
        /*0082*/ 	.short	0x0020


	//----- nvinfo : EIATTR_PARAM_CBANK
	.align		4
        /*0084*/ 	.byte	0x04, 0x0a
        /*0086*/ 	.short	(.L_40 - .L_39)
	.align		4
.L_39:
        /*0088*/ 	.word	index@(.nv.constant0._Z17kernel_add_sourcePfS_iiii)
        /*008c*/ 	.short	0x0380
        /*008e*/ 	.short	0x0020


	//----- nvinfo : EIATTR_SW_WAR
	.align		4
.L_40:
        /*0090*/ 	.byte	0x04, 0x36
        /*0092*/ 	.short	(.L_42 - .L_41)
.L_41:
        /*0094*/ 	.word	0x00000008
.L_42:


//--------------------- .nv.info._Z11kernel_dVdtPfS_S_S_iifff --------------------------
	.section	.nv.info._Z11kernel_dVdtPfS_S_S_iifff,"",@"SHT_CUDA_INFO"
	.sectionflags	@""
	.align	4


	//----- nvinfo : EIATTR_CUDA_API_VERSION
	.align		4
        /*0000*/ 	.byte	0x04, 0x37
        /*0002*/ 	.short	(.L_44 - .L_43)
.L_43:
        /*0004*/ 	.word	0x00000082


	//----- nvinfo : EIATTR_KPARAM_INFO
	.align		4
.L_44:
        /*0008*/ 	.byte	0x04, 0x17
        /*000a*/ 	.short	(.L_46 - .L_45)
.L_45:
        /*000c*/ 	.word	0x00000000
        /*0010*/ 	.short	0x0008
        /*0012*/ 	.short	0x0030
        /*0014*/ 	.byte	0x00, 0xf0, 0x11, 0x00


	//----- nvinfo : EIATTR_KPARAM_INFO
	.align		4
.L_46:
        /*0018*/ 	.byte	0x04, 0x17
        /*001a*/ 	.short	(.L_48 - .L_47)
.L_47:
        /*001c*/ 	.word	0x00000000
        /*0020*/ 	.short	0x0007
        /*0022*/ 	.short	0x002c
        /*0024*/ 	.byte	0x00, 0xf0, 0x11, 0x00


	//----- nvinfo : EIATTR_KPARAM_INFO
	.align		4
.L_48:
        /*0028*/ 	.byte	0x04, 0x17
        /*002a*/ 	.short	(.L_50 - .L_49)
.L_49:
        /*002c*/ 	.word	0x00000000
        /*0030*/ 	.short	0x0006
        /*0032*/ 	.short	0x0028
        /*0034*/ 	.byte	0x00, 0xf0, 0x11, 0x00


	//----- nvinfo : EIATTR_KPARAM_INFO
	.align		4
.L_50:
        /*0038*/ 	.byte	0x04, 0x17
        /*003a*/ 	.short	(.L_52 - .L_51)
.L_51:
        /*003c*/ 	.word	0x00000000
        /*0040*/ 	.short	0x0005
        /*0042*/ 	.short	0x0024
        /*0044*/ 	.byte	0x00, 0xf0, 0x11, 0x00


	//----- nvinfo : EIATTR_KPARAM_INFO
	.align		4
.L_52:
        /*0048*/ 	.byte	0x04, 0x17
        /*004a*/ 	.short	(.L_54 - .L_53)
.L_53:
        /*004c*/ 	.word	0x00000000
        /*0050*/ 	.short	0x0004
        /*0052*/ 	.short	0x0020
        /*0054*/ 	.byte	0x00, 0xf0, 0x11, 0x00


	//----- nvinfo : EIATTR_KPARAM_INFO
	.align		4
.L_54:
        /*0058*/ 	.byte	0x04, 0x17
        /*005a*/ 	.short	(.L_56 - .L_55)
.L_55:
        /*005c*/ 	.word	0x00000000
        /*0060*/ 	.short	0x0003
        /*0062*/ 	.short	0x0018
        /*0064*/ 	.byte	0x00, 0xf5, 0x21, 0x00


	//----- nvinfo : EIATTR_KPARAM_INFO
	.align		4
.L_56:
        /*0068*/ 	.byte	0x04, 0x17
        /*006a*/ 	.short	(.L_58 - .L_57)
.L_57:
        /*006c*/ 	.word	0x00000000
        /*0070*/ 	.short	0x0002
        /*0072*/ 	.short	0x0010
        /*0074*/ 	.byte	0x00, 0xf5, 0x21, 0x00


	//----- nvinfo : EIATTR_KPARAM_INFO
	.align		4
.L_58:
        /*0078*/ 	.byte	0x04, 0x17
        /*007a*/ 	.short	(.L_60 - .L_59)
.L_59:
        /*007c*/ 	.word	0x00000000
        /*0080*/ 	.short	0x0001
        /*0082*/ 	.short	0x0008
        /*0084*/ 	.byte	0x00, 0xf5, 0x21, 0x00


	//----- nvinfo : EIATTR_KPARAM_INFO
	.align		4
.L_60:
        /*0088*/ 	.byte	0x04, 0x17
        /*008a*/ 	.short	(.L_62 - .L_61)
.L_61:
        /*008c*/ 	.word	0x00000000
        /*0090*/ 	.short	0x0000
        /*0092*/ 	.short	0x0000
        /*0094*/ 	.byte	0x00, 0xf5, 0x21, 0x00


	//----- nvinfo : EIATTR_SPARSE_MMA_MASK
	.align		4
.L_62:
        /*0098*/ 	.byte	0x03, 0x50
        /*009a*/ 	.short	0x0000


	//----- nvinfo : EIATTR_MAXREG_COUNT
	.align		4
        /*009c*/ 	.byte	0x03, 0x1b
        /*009e*/ 	.short	0x00ff


	//----- nvinfo : EIATTR_MERCURY_ISA_VERSION
	.align		4
        /*00a0*/ 	.byte	0x03, 0x5f
        /*00a2*/ 	.short	0x0101


	//----- nvinfo : EIATTR_VRC_CTA_INIT_COUNT
	.align		4
        /*00a4*/ 	.byte	0x02, 0x4a
	.zero		1
	.zero		1


	//----- nvinfo : EIATTR_EXIT_INSTR_OFFSETS
	.align		4
        /*00a8*/ 	.byte	0x04, 0x1c
        /*00aa*/ 	.short	(.L_64 - .L_63)


	//   ....[0]....
.L_63:
        /*00ac*/ 	.word	0x00000640


	//   ....[1]....
        /*00b0*/ 	.word	0x00000c40


	//----- nvinfo : EIATTR_CRS_STACK_SIZE
	.align		4
.L_64:
        /*00b4*/ 	.byte	0x04, 0x1e
        /*00b6*/ 	.short	(.L_66 - .L_65)
.L_65:
        /*00b8*/ 	.word	0x00000000


	//----- nvinfo : EIATTR_CBANK_PARAM_SIZE
	.align		4
.L_66:
        /*00bc*/ 	.byte	0x03, 0x19
        /*00be*/ 	.short	0x0034


	//----- nvinfo : EIATTR_PARAM_CBANK
	.align		4
        /*00c0*/ 	.byte	0x04, 0x0a
        /*00c2*/ 	.short	(.L_68 - .L_67)
	.align		4
.L_67:
        /*00c4*/ 	.word	index@(.nv.constant0._Z11kernel_dVdtPfS_S_S_iifff)
        /*00c8*/ 	.short	0x0380
        /*00ca*/ 	.short	0x0034


	//----- nvinfo : EIATTR_SW_WAR
	.align		4
.L_68:
        /*00cc*/ 	.byte	0x04, 0x36
        /*00ce*/ 	.short	(.L_70 - .L_69)
.L_69:
        /*00d0*/ 	.word	0x00000008
.L_70:


//--------------------- .nv.info._Z11kernel_dPdtPfS_S_S_S_S_iiff --------------------------
	.section	.nv.info._Z11kernel_dPdtPfS_S_S_S_S_iiff,"",@"SHT_CUDA_INFO"
	.sectionflags	@""
	.align	4


	//----- nvinfo : EIATTR_CUDA_API_VERSION
	.align		4
        /*0000*/ 	.byte	0x04, 0x37
        /*0002*/ 	.short	(.L_72 - .L_71)
.L_71:
        /*0004*/ 	.word	0x00000082


	//----- nvinfo : EIATTR_KPARAM_INFO
	.align		4
.L_72:
        /*0008*/ 	.byte	0x04, 0x17
        /*000a*/ 	.short	(.L_74 - .L_73)
.L_73:
        /*000c*/ 	.word	0x00000000
        /*0010*/ 	.short	0x0009
        /*0012*/ 	.short	0x003c
        /*0014*/ 	.byte	0x00, 0xf0, 0x11, 0x00


	//----- nvinfo : EIATTR_KPARAM_INFO
	.align		4
.L_74:
        /*0018*/ 	.byte	0x04, 0x17
        /*001a*/ 	.short	(.L_76 - .L_75)
.L_75:
        /*001c*/ 	.word	0x00000000
        /*0020*/ 	.short	0x0008
        /*0022*/ 	.short	0x0038
        /*0024*/ 	.byte	0x00, 0xf0, 0x11, 0x00


	//----- nvinfo : EIATTR_KPARAM_INFO
	.align		4
.L_76:
        /*0028*/ 	.byte	0x04, 0x17
        /*002a*/ 	.short	(.L_78 - .L_77)
.L_77:
        /*002c*/ 	.word	0x00000000
        /*0030*/ 	.short	0x0007
        /*0032*/ 	.short	0x0034
        /*0034*/ 	.byte	0x00, 0xf0, 0x11, 0x00


	//----- nvinfo : EIATTR_KPARAM_INFO
	.align		4
.L_78:
        /*0038*/ 	.byte	0x04, 0x17
        /*003a*/ 	.short	(.L_80 - .L_79)
.L_79:
        /*003c*/ 	.word	0x00000000
        /*0040*/ 	.short	0x0006
        /*0042*/ 	.short	0x0030
        /*0044*/ 	.byte	0x00, 0xf0, 0x11, 0x00


	//----- nvinfo : EIATTR_KPARAM_INFO
	.align		4
.L_80:
        /*0048*/ 	.byte	0x04, 0x17
        /*004a*/ 	.short	(.L_82 - .L_81)
.L_81:
        /*004c*/ 	.word	0x00000000
        /*0050*/ 	.short	0x0005
        /*0052*/ 	.short	0x0028
        /*0054*/ 	.byte	0x00, 0xf5, 0x21, 0x00


	//----- nvinfo : EIATTR_KPARAM_INFO
	.align		4
.L_82:
        /*0058*/ 	.byte	0x04, 0x17
        /*005a*/ 	.short	(.L_84 - .L_83)
.L_83:
        /*005c*/ 	.word	0x00000000
        /*0060*/ 	.short	0x0004
        /*0062*/ 	.short	0x0020
        /*0064*/ 	.byte	0x00, 0xf5, 0x21, 0x00


	//----- nvinfo : EIATTR_KPARAM_INFO
	.align		4
.L_84:
        /*0068*/ 	.byte	0x04, 0x17
        /*006a*/ 	.short	(.L_86 - .L_85)
.L_85:
        /*006c*/ 	.word	0x00000000
        /*0070*/ 	.short	0x0003
        /*0072*/ 	.short	0x0018
        /*0074*/ 	.byte	0x00, 0xf5, 0x21, 0x00


	//----- nvinfo : EIATTR_KPARAM_INFO
	.align		4
.L_86:
        /*0078*/ 	.byte	0x04, 0x17
        /*007a*/ 	.short	(.L_88 - .L_87)
.L_87:
        /*007c*/ 	.word	0x00000000
        /*0080*/ 	.short	0x0002
        /*0082*/ 	.short	0x0010
        /*0084*/ 	.byte	0x00, 0xf5, 0x21, 0x00


	//----- nvinfo : EIATTR_KPARAM_INFO
	.align		4
.L_88:
        /*0088*/ 	.byte	0x04, 0x17
        /*008a*/ 	.short	(.L_90 - .L_89)
.L_89:
        /*008c*/ 	.word	0x00000000
        /*0090*/ 	.short	0x0001
        /*0092*/ 	.short	0x0008
        /*0094*/ 	.byte	0x00, 0xf5, 0x21, 0x00


	//----- nvinfo : EIATTR_KPARAM_INFO
	.align		4
.L_90:
        /*0098*/ 	.byte	0x04, 0x17
        /*009a*/ 	.short	(.L_92 - .L_91)
.L_91:
        /*009c*/ 	.word	0x00000000
        /*00a0*/ 	.short	0x0000
        /*00a2*/ 	.short	0x0000
        /*00a4*/ 	.byte	0x00, 0xf5, 0x21, 0x00


	//----- nvinfo : EIATTR_SPARSE_MMA_MASK
	.align		4
.L_92:
        /*00a8*/ 	.byte	0x03, 0x50
        /*00aa*/ 	.short	0x0000


	//----- nvinfo : EIATTR_MAXREG_COUNT
	.align		4
        /*00ac*/ 	.byte	0x03, 0x1b
        /*00ae*/ 	.short	0x00ff


	//----- nvinfo : EIATTR_MERCURY_ISA_VERSION
	.align		4
        /*00b0*/ 	.byte	0x03, 0x5f
        /*00b2*/ 	.short	0x0101


	//----- nvinfo : EIATTR_VRC_CTA_INIT_COUNT
	.align		4
        /*00b4*/ 	.byte	0x02, 0x4a
	.zero		1
	.zero		1


	//----- nvinfo : EIATTR_EXIT_INSTR_OFFSETS
	.align		4
        /*00b8*/ 	.byte	0x04, 0x1c
        /*00ba*/ 	.short	(.L_94 - .L_93)


	//   ....[0]....
.L_93:
        /*00bc*/ 	.word	0x000000e0


	//   ....[1]....
        /*00c0*/ 	.word	0x00000600


	//----- nvinfo : EIATTR_CRS_STACK_SIZE
	.align		4
.L_94:
        /*00c4*/ 	.byte	0x04, 0x1e
        /*00c6*/ 	.short	(.L_96 - .L_95)
.L_95:
        /*00c8*/ 	.word	0x00000000


	//----- nvinfo : EIATTR_CBANK_PARAM_SIZE
	.align		4
.L_96:
        /*00cc*/ 	.byte	0x03, 0x19
        /*00ce*/ 	.short	0x0040


	//----- nvinfo : EIATTR_PARAM_CBANK
	.align		4
        /*00d0*/ 	.byte	0x04, 0x0a
        /*00d2*/ 	.short	(.L_98 - .L_97)
	.align		4
.L_97:
        /*00d4*/ 	.word	index@(.nv.constant0._Z11kernel_dPdtPfS_S_S_S_S_iiff)
        /*00d8*/ 	.short	0x0380
        /*00da*/ 	.short	0x0040


	//----- nvinfo : EIATTR_SW_WAR
	.align		4
.L_98:
        /*00dc*/ 	.byte	0x04, 0x36
        /*00de*/ 	.short	(.L_100 - .L_99)
.L_99:
        /*00e0*/ 	.word	0x00000008
.L_100:


//--------------------- .nv.callgraph             --------------------------
	.section	.nv.callgraph,"",@"SHT_CUDA_CALLGRAPH"
	.align	4
	.sectionentsize	8
	.align		4
        /*0000*/ 	.word	0x00000000
	.align		4
        /*0004*/ 	.word	0xffffffff
	.align		4
        /*0008*/ 	.word	0x00000000
	.align		4
        /*000c*/ 	.word	0xfffffffe
	.align		4
        /*0010*/ 	.word	0x00000000
	.align		4
        /*0014*/ 	.word	0xfffffffd
	.align		4
        /*0018*/ 	.word	0x00000000
	.align		4
        /*001c*/ 	.word	0xfffffffc


//--------------------- .nv.constant3             --------------------------
	.section	.nv.constant3,"a",@progbits
	.align	4
.nv.constant3:
	.type		fdtd_coeff,@object
	.size		fdtd_coeff,(.L_0 - fdtd_coeff)
fdtd_coeff:
        /*0000*/ 	.byte	0x00, 0x20, 0x99, 0x3f, 0x55, 0x55, 0xa3, 0x3d, 0xcd, 0xcc, 0x1c, 0x3c, 0x6e, 0xdb, 0x36, 0x3a
.L_0:


//--------------------- .text._Z17kernel_add_sourcePfS_iiii --------------------------
	.section	.text._Z17kernel_add_sourcePfS_iiii,"ax",@progbits
	.align	128
        .global         _Z17kernel_add_sourcePfS_iiii
        .type           _Z17kernel_add_sourcePfS_iiii,@function
        .size           _Z17kernel_add_sourcePfS_iiii,(.L_x_33 - _Z17kernel_add_sourcePfS_iiii)
        .other          _Z17kernel_add_sourcePfS_iiii,@"STO_CUDA_ENTRY STV_DEFAULT"
_Z17kernel_add_sourcePfS_iiii:
.text._Z17kernel_add_sourcePfS_iiii:
[----:B------:R-:W-:Y:S01]  /*0000*/  LDC R1, c[0x0][0x37c] ;  /* 0x0000df00ff017b82 */ /* 0x000fe20000000800 */
[----:B------:R-:W0:Y:S07]  /*0010*/  S2R R0, SR_TID.X ;  /* 0x0000000000007919 */ /* 0x000e2e0000002100 */
[----:B------:R-:W1:Y:S01]  /*0020*/  LDC.64 R4, c[0x0][0x398] ;  /* 0x0000e600ff047b82 */ /* 0x000e620000000a00 */
[----:B------:R-:W0:Y:S01]  /*0030*/  LDCU UR6, c[0x0][0x394] ;  /* 0x00007280ff0677ac */ /* 0x000e220008000800 */
[----:B------:R-:W2:Y:S06]  /*0040*/  LDCU.64 UR4, c[0x0][0x358] ;  /* 0x00006b00ff0477ac */ /* 0x000eac0008000a00 */
[----:B------:R-:W3:Y:S01]  /*0050*/  LDC.64 R2, c[0x0][0x380] ;  /* 0x0000e000ff027b82 */ /* 0x000ee20000000a00 */
[----:B0-----:R-:W-:-:S05]  /*0060*/  IADD3 R0, PT, PT, R0, UR6, RZ ;  /* 0x0000000600007c10 */ /* 0x001fca000fffe0ff */
[----:B-1----:R-:W-:-:S04]  /*0070*/  IMAD R5, R5, R4, R0 ;  /* 0x0000000405057224 */ /* 0x002fc800078e0200 */
[----:B---3--:R-:W-:-:S05]  /*0080*/  IMAD.WIDE R2, R5, 0x4, R2 ;  /* 0x0000000405027825 */ /* 0x008fca00078e0202 */
[----:B--2---:R-:W2:Y:S02]  /*0090*/  LDG.E R0, desc[UR4][R2.64] ;  /* 0x0000000402007981 */ /* 0x004ea4000c1e1900 */
[----:B--2---:R-:W-:-:S05]  /*00a0*/  FADD R5, R0, 1 ;  /* 0x3f80000000057421 */ /* 0x004fca0000000000 */
[----:B------:R-:W-:Y:S01]  /*00b0*/  STG.E desc[UR4][R2.64], R5 ;  /* 0x0000000502007986 */ /* 0x000fe2000c101904 */
[----:B------:R-:W-:Y:S05]  /*00c0*/  EXIT ;  /* 0x000000000000794d */ /* 0x000fea0003800000 */
.L_x_0:
[----:B------:R-:W-:-:S00]  /*00d0*/  BRA `(.L_x_0) ;  /* 0xfffffffc00fc7947 */ /* 0x000fc0000383ffff */
[----:B------:R-:W-:-:S00]  /*00e0*/  NOP ;  /* 0x0000000000007918 */ /* 0x000fc00000000000 */
        /* <DEDUP_REMOVED lines=9> */
.L_x_33:


//--------------------- .text._Z11kernel_dVdtPfS_S_S_iifff --------------------------
	.section	.text._Z11kernel_dVdtPfS_S_S_iifff,"ax",@progbits
	.align	128
        .global         _Z11kernel_dVdtPfS_S_S_iifff
        .type           _Z11kernel_dVdtPfS_S_S_iifff,@function
        .size           _Z11kernel_dVdtPfS_S_S_iifff,(.L_x_31 - _Z11kernel_dVdtPfS_S_S_iifff)
        .other          _Z11kernel_dVdtPfS_S_S_iifff,@"STO_CUDA_ENTRY STV_DEFAULT"
_Z11kernel_dVdtPfS_S_S_iifff:
.text._Z11kernel_dVdtPfS_S_S_iifff:
[----:B------:R-:W-:Y:S01]  /*0000*/  LDC R1, c[0x0][0x37c] ;  /* 0x0000df00ff017b82 */ /* 0x000fe20000000800 */
[----:B------:R-:W0:Y:S07]  /*0010*/  S2R R0, SR_TID.Y ;  /* 0x0000000000007919 */ /* 0x000e2e0000002200 */
[----:B------:R-:W0:Y:S01]  /*0020*/  S2UR UR4, SR_CTAID.Y ;  /* 0x00000000000479c3 */ /* 0x000e220000002600 */
[----:B------:R-:W1:Y:S01]  /*0030*/  LDCU.64 UR8, c[0x0][0x3a0] ;  /* 0x00007400ff0877ac */ /* 0x000e620008000a00 */
[----:B------:R-:W-:Y:S01]  /*0040*/  BSSY.RECONVERGENT B0, `(.L_x_1) ;  /* 0x000005a000007945 */ /* 0x000fe20003800200 */
[----:B------:R-:W2:Y:S01]  /*0050*/  S2R R13, SR_TID.X ;  /* 0x00000000000d7919 */ /* 0x000ea20000002100 */
[----:B------:R-:W3:Y:S04]  /*0060*/  LDCU.64 UR6, c[0x0][0x358] ;  /* 0x00006b00ff0677ac */ /* 0x000ee80008000a00 */
[----:B------:R-:W2:Y:S08]  /*0070*/  S2UR UR5, SR_CTAID.X ;  /* 0x00000000000579c3 */ /* 0x000eb00000002500 */
[----:B------:R-:W4:Y:S01]  /*0080*/  LDC.64 R4, c[0x0][0x380] ;  /* 0x0000e000ff047b82 */ /* 0x000f220000000a00 */
[----:B0-----:R-:W-:Y:S01]  /*0090*/  IMAD R0, R0, UR4, R0 ;  /* 0x0000000400007c24 */ /* 0x001fe2000f8e0200 */
[----:B-1----:R-:W-:Y:S01]  /*00a0*/  UIADD3 UR4, UPT, UPT, UR8, -0x4, URZ ;  /* 0xfffffffc08047890 */ /* 0x002fe2000fffe0ff */
[----:B--2---:R-:W-:-:S03]  /*00b0*/  IMAD R13, R13, UR5, R13 ;  /* 0x000000050d0d7c24 */ /* 0x004fc6000f8e020d */
[C---:B------:R-:W-:Y:S01]  /*00c0*/  ISETP.GE.AND P0, PT, R0.reuse, UR9, PT ;  /* 0x0000000900007c0c */ /* 0x040fe2000bf06270 */
[----:B------:R-:W-:-:S03]  /*00d0*/  IMAD R7, R0, UR8, R13 ;  /* 0x0000000800077c24 */ /* 0x000fc6000f8e020d */
[----:B------:R-:W-:Y:S01]  /*00e0*/  ISETP.GE.OR P0, PT, R13, UR4, P0 ;  /* 0x000000040d007c0c */ /* 0x000fe20008706670 */
[----:B----4-:R-:W-:-:S03]  /*00f0*/  IMAD.WIDE R4, R7, 0x4, R4 ;  /* 0x0000000407047825 */ /* 0x010fc600078e0204 */
[----:B------:R-:W-:-:S13]  /*0100*/  ISETP.LT.OR P0, PT, R13, 0x3, P0 ;  /* 0x000000030d00780c */ /* 0x000fda0000701670 */
[----:B---3--:R-:W-:Y:S05]  /*0110*/  @P0 BRA `(.L_x_2) ;  /* 0x0000000400300947 */ /* 0x008fea0003800000 */
[----:B------:R-:W0:Y:S02]  /*0120*/  LDC.64 R2, c[0x0][0x398] ;  /* 0x0000e600ff027b82 */ /* 0x000e240000000a00 */
[----:B0-----:R-:W-:-:S05]  /*0130*/  IMAD.WIDE R2, R7, 0x4, R2 ;  /* 0x0000000407027825 */ /* 0x001fca00078e0202 */
[----:B------:R-:W2:Y:S04]  /*0140*/  LDG.E R6, desc[UR6][R2.64] ;  /* 0x0000000602067981 */ /* 0x000ea8000c1e1900 */
[----:B------:R-:W2:Y:S01]  /*0150*/  LDG.E R9, desc[UR6][R2.64+0x4] ;  /* 0x0000040602097981 */ /* 0x000ea2000c1e1900 */
[----:B------:R-:W-:Y:S01]  /*0160*/  IMAD.MOV.U32 R10, RZ, RZ, 0x1 ;  /* 0x00000001ff0a7424 */ /* 0x000fe200078e00ff */
[----:B------:R-:W-:Y:S01]  /*0170*/  BSSY.RECONVERGENT B1, `(.L_x_3) ;  /* 0x0000013000017945 */ /* 0x000fe20003800200 */
[----:B--2---:R-:W-:-:S06]  /*0180*/  FADD R9, R6, R9 ;  /* 0x0000000906097221 */ /* 0x004fcc0000000000 */
[----:B------:R-:W0:Y:S08]  /*0190*/  F2F.F64.F32 R8, R9 ;  /* 0x0000000900087310 */ /* 0x000e300000201800 */
[----:B0-----:R-:W0:Y:S02]  /*01a0*/  MUFU.RCP64H R11, R9 ;  /* 0x00000009000b7308 */ /* 0x001e240000001800 */
[----:B0-----:R-:W-:-:S08]  /*01b0*/  DFMA R14, -R8, R10, 1 ;  /* 0x3ff00000080e742b */ /* 0x001fd0000000010a */
[----:B------:R-:W-:-:S08]  /*01c0*/  DFMA R14, R14, R14, R14 ;  /* 0x0000000e0e0e722b */ /* 0x000fd0000000000e */
[----:B------:R-:W-:-:S08]  /*01d0*/  DFMA R14, R10, R14, R10 ;  /* 0x0000000e0a0e722b */ /* 0x000fd0000000000a */
[----:B------:R-:W-:-:S08]  /*01e0*/  DFMA R10, -R8, R14, 1 ;  /* 0x3ff00000080a742b */ /* 0x000fd0000000010e */
[----:B------:R-:W-:-:S08]  /*01f0*/  DFMA R10, R14, R10, R14 ;  /* 0x0000000a0e0a722b */ /* 0x000fd0000000000e */
[----:B------:R-:W-:-:S08]  /*0200*/  DMUL R14, R10, -2 ;  /* 0xc00000000a0e7828 */ /* 0x000fd00000000000 */
[----:B------:R-:W-:-:S08]  /*0210*/  DFMA R2, -R8, R14, -2 ;  /* 0xc00000000802742b */ /* 0x000fd0000000010e */
[----:B------:R-:W-:-:S10]  /*0220*/  DFMA R2, R10, R2, R14 ;  /* 0x000000020a02722b */ /* 0x000fd4000000000e */
[----:B------:R-:W-:-:S05]  /*0230*/  FFMA R6, RZ, R9, R3 ;  /* 0x00000009ff067223 */ /* 0x000fca0000000003 */
[----:B------:R-:W-:-:S13]  /*0240*/  FSETP.GT.AND P0, PT, |R6|, 1.469367938527859385e-39, PT ;  /* 0x001000000600780b */ /* 0x000fda0003f04200 */
[----:B------:R-:W-:Y:S05]  /*0250*/  @P0 BRA `(.L_x_4) ;  /* 0x0000000000100947 */ /* 0x000fea0003800000 */
[----:B------:R-:W-:Y:S01]  /*0260*/  IMAD.MOV.U32 R2, RZ, RZ, RZ ;  /* 0x000000ffff027224 */ /* 0x000fe200078e00ff */
[----:B------:R-:W-:Y:S02]  /*0270*/  MOV R3, 0xc0000000 ;  /* 0xc000000000037802 */ /* 0x000fe40000000f00 */
[----:B------:R-:W-:-:S07]  /*0280*/  MOV R22, 0x2a0 ;  /* 0x000002a000167802 */ /* 0x000fce0000000f00 */
[----:B------:R-:W-:Y:S05]  /*0290*/  CALL.REL.NOINC `($__internal_0_$__cuda_sm20_div_rn_f64_full) ;  /* 0x00000008006c7944 */ /* 0x000fea0003c00000 */
.L_x_4:
[----:B------:R-:W-:Y:S05]  /*02a0*/  BSYNC.RECONVERGENT B1 ;  /* 0x0000000000017941 */ /* 0x000fea0003800200 */
.L_x_3:
[----:B------:R-:W2:Y:S01]  /*02b0*/  LDG.E R10, desc[UR6][R4.64+0x8] ;  /* 0x00000806040a7981 */ /* 0x000ea2000c1e1900 */
[----:B------:R-:W0:Y:S03]  /*02c0*/  LDCU UR4, c[0x0][0x3a8] ;  /* 0x00007500ff0477ac */ /* 0x000e260008000800 */
[----:B------:R-:W2:Y:S01]  /*02d0*/  LDG.E R17, desc[UR6][R4.64+-0x4] ;  /* 0xfffffc0604117981 */ /* 0x000ea2000c1e1900 */
[----:B------:R-:W1:Y:S03]  /*02e0*/  LDCU.128 UR8, c[0x3][URZ] ;  /* 0x00c00000ff0877ac */ /* 0x000e660008000c00 */
[----:B------:R-:W3:Y:S04]  /*02f0*/  LDG.E R6, desc[UR6][R4.64+0x4] ;  /* 0x0000040604067981 */ /* 0x000ee8000c1e1900 */
[----:B------:R-:W3:Y:S04]  /*0300*/  LDG.E R15, desc[UR6][R4.64] ;  /* 0x00000006040f7981 */ /* 0x000ee8000c1e1900 */
[----:B------:R-:W4:Y:S04]  /*0310*/  LDG.E R12, desc[UR6][R4.64+0xc] ;  /* 0x00000c06040c7981 */ /* 0x000f28000c1e1900 */
[----:B------:R-:W4:Y:S04]  /*0320*/  LDG.E R19, desc[UR6][R4.64+-0x8] ;  /* 0xfffff80604137981 */ /* 0x000f28000c1e1900 */
[----:B------:R-:W5:Y:S04]  /*0330*/  LDG.E R16, desc[UR6][R4.64+0x10] ;  /* 0x0000100604107981 */ /* 0x000f68000c1e1900 */
[----:B------:R-:W5:Y:S01]  /*0340*/  LDG.E R21, desc[UR6][R4.64+-0xc] ;  /* 0xfffff40604157981 */ /* 0x000f62000c1e1900 */
[----:B0-----:R-:W0:Y:S01]  /*0350*/  F2F.F64.F32 R8, UR4 ;  /* 0x0000000400087d10 */ /* 0x001e220008201800 */
[----:B------:R-:W5:Y:S01]  /*0360*/  LDCU UR4, c[0x0][0x3b0] ;  /* 0x00007600ff0477ac */ /* 0x000f620008000800 */
[----:B------:R-:W-:Y:S06]  /*0370*/  BSSY.RECONVERGENT B1, `(.L_x_5) ;  /* 0x000001f000017945 */ /* 0x000fec0003800200 */
[----:B0-----:R-:W0:Y:S01]  /*0380*/  MUFU.RCP64H R11, R9 ;  /* 0x00000009000b7308 */ /* 0x001e220000001800 */
[----:B--2---:R-:W-:-:S04]  /*0390*/  FADD R10, R10, -R17 ;  /* 0x800000110a0a7221 */ /* 0x004fc80000000000 */
[----:B-1----:R-:W-:Y:S01]  /*03a0*/  FMUL R17, R10, UR9 ;  /* 0x000000090a117c20 */ /* 0x002fe20008400000 */
[----:B------:R-:W-:Y:S02]  /*03b0*/  IMAD.MOV.U32 R10, RZ, RZ, 0x1 ;  /* 0x00000001ff0a7424 */ /* 0x000fe400078e00ff */
[----:B---3--:R-:W-:-:S04]  /*03c0*/  FADD R6, R6, -R15 ;  /* 0x8000000f06067221 */ /* 0x008fc80000000000 */
[----:B0-----:R-:W-:Y:S01]  /*03d0*/  DFMA R14, -R8, R10, 1 ;  /* 0x3ff00000080e742b */ /* 0x001fe2000000010a */
[----:B------:R-:W-:Y:S01]  /*03e0*/  FFMA R6, R6, UR8, -R17 ;  /* 0x0000000806067c23 */ /* 0x000fe20008000811 */
[----:B----4-:R-:W-:-:S04]  /*03f0*/  FADD R19, R12, -R19 ;  /* 0x800000130c137221 */ /* 0x010fc80000000000 */
[----:B------:R-:W-:Y:S01]  /*0400*/  FFMA R6, R19, UR10, R6 ;  /* 0x0000000a13067c23 */ /* 0x000fe20008000006 */
[----:B-----5:R-:W-:Y:S01]  /*0410*/  FADD R21, R16, -R21 ;  /* 0x8000001510157221 */ /* 0x020fe20000000000 */
[----:B------:R-:W-:Y:S02]  /*0420*/  DFMA R16, R14, R14, R14 ;  /* 0x0000000e0e10722b */ /* 0x000fe4000000000e */
[----:B------:R-:W0:Y:S01]  /*0430*/  F2F.F64.F32 R14, UR4 ;  /* 0x00000004000e7d10 */ /* 0x000e220008201800 */
[----:B------:R-:W-:-:S05]  /*0440*/  FFMA R6, -R21, UR11, R6 ;  /* 0x0000000b15067c23 */ /* 0x000fca0008000106 */
[----:B------:R-:W-:Y:S02]  /*0450*/  DFMA R16, R10, R16, R10 ;  /* 0x000000100a10722b */ /* 0x000fe4000000000a */
[----:B------:R-:W1:Y:S01]  /*0460*/  F2F.F64.F32 R10, R6 ;  /* 0x00000006000a7310 */ /* 0x000e620000201800 */
[----:B0-----:R-:W-:-:S05]  /*0470*/  DMUL R14, R14, R2 ;  /* 0x000000020e0e7228 */ /* 0x001fca0000000000 */
[----:B------:R-:W-:-:S03]  /*0480*/  DFMA R2, -R8, R16, 1 ;  /* 0x3ff000000802742b */ /* 0x000fc60000000110 */
[----:B-1----:R-:W-:-:S05]  /*0490*/  DMUL R18, R14, R10 ;  /* 0x0000000a0e127228 */ /* 0x002fca0000000000 */
[----:B------:R-:W-:-:S08]  /*04a0*/  DFMA R2, R16, R2, R16 ;  /* 0x000000021002722b */ /* 0x000fd00000000010 */
[----:B------:R-:W-:Y:S01]  /*04b0*/  DMUL R10, R18, R2 ;  /* 0x00000002120a7228 */ /* 0x000fe20000000000 */
[----:B------:R-:W-:-:S07]  /*04c0*/  FSETP.GEU.AND P1, PT, |R19|, 6.5827683646048100446e-37, PT ;  /* 0x036000001300780b */ /* 0x000fce0003f2e200 */
[----:B------:R-:W-:-:S08]  /*04d0*/  DFMA R14, -R8, R10, R18 ;  /* 0x0000000a080e722b */ /* 0x000fd00000000112 */
[----:B------:R-:W-:-:S10]  /*04e0*/  DFMA R2, R2, R14, R10 ;  /* 0x0000000e0202722b */ /* 0x000fd4000000000a */
[----:B------:R-:W-:-:S05]  /*04f0*/  FFMA R10, RZ, R9, R3 ;  /* 0x00000009ff0a7223 */ /* 0x000fca0000000003 */
[----:B------:R-:W-:-:S13]  /*0500*/  FSETP.GT.AND P0, PT, |R10|, 1.469367938527859385e-39, PT ;  /* 0x001000000a00780b */ /* 0x000fda0003f04200 */
[----:B------:R-:W-:Y:S05]  /*0510*/  @P0 BRA P1, `(.L_x_6) ;  /* 0x0000000000100947 */ /* 0x000fea0000800000 */
[----:B------:R-:W-:Y:S01]  /*0520*/  IMAD.MOV.U32 R2, RZ, RZ, R18 ;  /* 0x000000ffff027224 */ /* 0x000fe200078e0012 */
[----:B------:R-:W-:Y:S02]  /*0530*/  MOV R3, R19 ;  /* 0x0000001300037202 */ /* 0x000fe40000000f00 */
[----:B------:R-:W-:-:S07]  /*0540*/  MOV R22, 0x560 ;  /* 0x0000056000167802 */ /* 0x000fce0000000f00 */
[----:B------:R-:W-:Y:S05]  /*0550*/  CALL.REL.NOINC `($__internal_0_$__cuda_sm20_div_rn_f64_full) ;  /* 0x0000000400bc7944 */ /* 0x000fea0003c00000 */
.L_x_6:
[----:B------:R-:W-:Y:S05]  /*0560*/  BSYNC.RECONVERGENT B1 ;  /* 0x0000000000017941 */ /* 0x000fea0003800200 */
.L_x_5:
[----:B------:R-:W0:Y:S02]  /*0570*/  LDC.64 R8, c[0x0][0x388] ;  /* 0x0000e200ff087b82 */ /* 0x000e240000000a00 */
[----:B0-----:R-:W-:-:S05]  /*0580*/  IMAD.WIDE R8, R7, 0x4, R8 ;  /* 0x0000000407087825 */ /* 0x001fca00078e0208 */
[----:B------:R-:W2:Y:S02]  /*0590*/  LDG.E R6, desc[UR6][R8.64] ;  /* 0x0000000608067981 */ /* 0x000ea4000c1e1900 */
[----:B--2---:R-:W0:Y:S02]  /*05a0*/  F2F.F64.F32 R10, R6 ;  /* 0x00000006000a7310 */ /* 0x004e240000201800 */
[----:B0-----:R-:W-:-:S10]  /*05b0*/  DADD R10, R10, R2 ;  /* 0x000000000a0a7229 */ /* 0x001fd40000000002 */
[----:B------:R-:W0:Y:S02]  /*05c0*/  F2F.F32.F64 R11, R10 ;  /* 0x0000000a000b7310 */ /* 0x000e240000301000 */
[----:B0-----:R0:W-:Y:S02]  /*05d0*/  STG.E desc[UR6][R8.64], R11 ;  /* 0x0000000b08007986 */ /* 0x0011e4000c101906 */
.L_x_2:
[----:B------:R-:W-:Y:S05]  /*05e0*/  BSYNC.RECONVERGENT B0 ;  /* 0x0000000000007941 */ /* 0x000fea0003800200 */
.L_x_1:
[----:B0-----:R-:W0:Y:S02]  /*05f0*/  LDC.64 R8, c[0x0][0x3a0] ;  /* 0x0000e800ff087b82 */ /* 0x001e240000000a00 */
[----:B0-----:R-:W-:Y:S01]  /*0600*/  VIADD R9, R9, 0xfffffffc ;  /* 0xfffffffc09097836 */ /* 0x001fe20000000000 */
[----:B------:R-:W-:-:S04]  /*0610*/  ISETP.GE.AND P0, PT, R13, R8, PT ;  /* 0x000000080d00720c */ /* 0x000fc80003f06270 */
[----:B------:R-:W-:-:S04]  /*0620*/  ISETP.GE.OR P0, PT, R0, R9, P0 ;  /* 0x000000090000720c */ /* 0x000fc80000706670 */
[----:B------:R-:W-:-:S13]  /*0630*/  ISETP.LT.U32.OR P0, PT, R0, 0x3, P0 ;  /* 0x000000030000780c */ /* 0x000fda0000701470 */
[----:B------:R-:W-:Y:S05]  /*0640*/  @P0 EXIT ;  /* 0x000000000000094d */ /* 0x000fea0003800000 */
[----:B------:R-:W0:Y:S02]  /*0650*/  LDC.64 R2, c[0x0][0x398] ;  /* 0x0000e600ff027b82 */ /* 0x000e240000000a00 */
[----:B0-----:R-:W-:-:S04]  /*0660*/  IMAD.WIDE R16, R7, 0x4, R2 ;  /* 0x0000000407107825 */ /* 0x001fc800078e0202 */
[----:B------:R-:W-:Y:S02]  /*0670*/  IMAD.WIDE R2, R8, 0x4, R16 ;  /* 0x0000000408027825 */ /* 0x000fe400078e0210 */
        /* <DEDUP_REMOVED lines=16> */
[----:B------:R-:W-:Y:S02]  /*0780*/  FSETP.GT.AND P0, PT, |R0|, 1.469367938527859385e-39, PT ;  /* 0x001000000000780b */ /* 0x000fe40003f04200 */
[----:B------:R-:W-:-:S11]  /*0790*/  IADD3 R0, PT, PT, R7, R8, RZ ;  /* 0x0000000807007210 */ /* 0x000fd60007ffe0ff */
[----:B------:R-:W-:Y:S05]  /*07a0*/  @P0 BRA `(.L_x_8) ;  /* 0x0000000000180947 */ /* 0x000fea0003800000 */
[----:B------:R-:W-:Y:S01]  /*07b0*/  IMAD.MOV.U32 R8, RZ, RZ, R10 ;  /* 0x000000ffff087224 */ /* 0x000fe200078e000a */
[----:B------:R-:W-:Y:S01]  /*07c0*/  MOV R2, RZ ;  /* 0x000000ff00027202 */ /* 0x000fe20000000f00 */
[----:B------:R-:W-:Y:S01]  /*07d0*/  IMAD.MOV.U32 R9, RZ, RZ, R11 ;  /* 0x000000ffff097224 */ /* 0x000fe200078e000b */
[----:B------:R-:W-:Y:S01]  /*07e0*/  MOV R22, 0x810 ;  /* 0x0000081000167802 */ /* 0x000fe20000000f00 */
[----:B------:R-:W-:-:S07]  /*07f0*/  IMAD.MOV.U32 R3, RZ, RZ, -0x40000000 ;  /* 0xc0000000ff037424 */ /* 0x000fce00078e00ff */
[----:B------:R-:W-:Y:S05]  /*0800*/  CALL.REL.NOINC `($__internal_0_$__cuda_sm20_div_rn_f64_full) ;  /* 0x0000000400107944 */ /* 0x000fea0003c00000 */
.L_x_8:
[----:B------:R-:W-:Y:S05]  /*0810*/  BSYNC.RECONVERGENT B0 ;  /* 0x0000000000007941 */ /* 0x000fea0003800200 */
.L_x_7:
[----:B------:R-:W0:Y:S01]  /*0820*/  LDC R19, c[0x0][0x3a0] ;  /* 0x0000e800ff137b82 */ /* 0x000e220000000800 */
[----:B------:R-:W1:Y:S01]  /*0830*/  LDCU UR4, c[0x0][0x3ac] ;  /* 0x00007580ff0477ac */ /* 0x000e620008000800 */
[----:B------:R-:W2:Y:S06]  /*0840*/  LDCU.128 UR8, c[0x3][URZ] ;  /* 0x00c00000ff0877ac */ /* 0x000eac0008000c00 */
[----:B------:R-:W3:Y:S01]  /*0850*/  LDC.64 R8, c[0x0][0x380] ;  /* 0x0000e000ff087b82 */ /* 0x000ee20000000a00 */
[C---:B0-----:R-:W-:Y:S01]  /*0860*/  IMAD.WIDE R10, R19.reuse, 0x4, R4 ;  /* 0x00000004130a7825 */ /* 0x041fe200078e0204 */
[----:B------:R-:W-:Y:S01]  /*0870*/  IADD3 R16, PT, PT, -R19, RZ, RZ ;  /* 0x000000ff13107210 */ /* 0x000fe20007ffe1ff */
[----:B------:R0:W4:Y:S02]  /*0880*/  LDG.E R4, desc[UR6][R4.64] ;  /* 0x0000000604047981 */ /* 0x000124000c1e1900 */
[----:B------:R-:W-:-:S02]  /*0890*/  IMAD.IADD R13, R7, 0x1, -R19 ;  /* 0x00000001070d7824 */ /* 0x000fc400078e0a13 */
[----:B------:R-:W-:Y:S02]  /*08a0*/  IMAD.WIDE R14, R19, 0x4, R10 ;  /* 0x00000004130e7825 */ /* 0x000fe400078e020a */
[----:B------:R-:W4:Y:S02]  /*08b0*/  LDG.E R11, desc[UR6][R10.64] ;  /* 0x000000060a0b7981 */ /* 0x000f24000c1e1900 */
[----:B---3--:R-:W-:-:S04]  /*08c0*/  IMAD.WIDE R12, R13, 0x4, R8 ;  /* 0x000000040d0c7825 */ /* 0x008fc800078e0208 */
[C---:B------:R-:W-:Y:S02]  /*08d0*/  IMAD R6, R19.reuse, 0x2, R0 ;  /* 0x0000000213067824 */ /* 0x040fe400078e0200 */
[----:B------:R-:W3:Y:S04]  /*08e0*/  LDG.E R13, desc[UR6][R12.64] ;  /* 0x000000060c0d7981 */ /* 0x000ee8000c1e1900 */
[----:B------:R5:W3:Y:S01]  /*08f0*/  LDG.E R0, desc[UR6][R14.64] ;  /* 0x000000060e007981 */ /* 0x000ae2000c1e1900 */
[----:B------:R-:W-:Y:S01]  /*0900*/  IADD3 R6, PT, PT, R6, R19, RZ ;  /* 0x0000001306067210 */ /* 0x000fe20007ffe0ff */
[----:B------:R-:W-:Y:S02]  /*0910*/  IMAD R21, R16, 0x2, R7 ;  /* 0x0000000210157824 */ /* 0x000fe400078e0207 */
[----:B------:R-:W-:-:S04]  /*0920*/  IMAD.WIDE R16, R19, 0x4, R14 ;  /* 0x0000000413107825 */ /* 0x000fc800078e020e */
[----:B------:R-:W-:-:S04]  /*0930*/  IMAD.WIDE R20, R21, 0x4, R8 ;  /* 0x0000000415147825 */ /* 0x000fc800078e0208 */
[C---:B------:R-:W-:Y:S02]  /*0940*/  IMAD R23, R19.reuse, -0x7, R6 ;  /* 0xfffffff913177824 */ /* 0x040fe400078e0206 */
[----:B------:R-:W-:Y:S01]  /*0950*/  IMAD.WIDE R18, R19, 0x4, R16 ;  /* 0x0000000413127825 */ /* 0x000fe200078e0210 */
[----:B------:R-:W2:Y:S03]  /*0960*/  LDG.E R6, desc[UR6][R16.64] ;  /* 0x0000000610067981 */ /* 0x000ea6000c1e1900 */
[----:B------:R-:W-:Y:S01]  /*0970*/  IMAD.WIDE R22, R23, 0x4, R8 ;  /* 0x0000000417167825 */ /* 0x000fe200078e0208 */
[----:B------:R-:W2:Y:S04]  /*0980*/  LDG.E R21, desc[UR6][R20.64] ;  /* 0x0000000614157981 */ /* 0x000ea8000c1e1900 */
[----:B------:R-:W2:Y:S04]  /*0990*/  LDG.E R18, desc[UR6][R18.64] ;  /* 0x0000000612127981 */ /* 0x000ea8000c1e1900 */
[----:B------:R-:W2:Y:S01]  /*09a0*/  LDG.E R23, desc[UR6][R22.64] ;  /* 0x0000000616177981 */ /* 0x000ea2000c1e1900 */
[----:B-1----:R-:W0:Y:S01]  /*09b0*/  F2F.F64.F32 R8, UR4 ;  /* 0x0000000400087d10 */ /* 0x002e220008201800 */
[----:B------:R-:W5:Y:S07]  /*09c0*/  LDCU UR4, c[0x0][0x3b0] ;  /* 0x00007600ff0477ac */ /* 0x000f6e0008000800 */
[----:B0-----:R-:W0:Y:S08]  /*09d0*/  MUFU.RCP64H R5, R9 ;  /* 0x0000000900057308 */ /* 0x001e300000001800 */
[----:B-----5:R-:W1:Y:S02]  /*09e0*/  F2F.F64.F32 R14, UR4 ;  /* 0x00000004000e7d10 */ /* 0x020e640008201800 */
[----:B-1----:R-:W-:Y:S01]  /*09f0*/  DMUL R2, R14, R2 ;  /* 0x000000020e027228 */ /* 0x002fe20000000000 */
[----:B------:R-:W-:Y:S01]  /*0a00*/  BSSY.RECONVERGENT B0, `(.L_x_9) ;  /* 0x000001c000007945 */ /* 0x000fe20003800200 */
[----:B---3--:R-:W-:Y:S01]  /*0a10*/  FADD R13, R0, -R13 ;  /* 0x8000000d000d7221 */ /* 0x008fe20000000000 */
[----:B----4-:R-:W-:Y:S01]  /*0a20*/  FADD R0, R11, -R4 ;  /* 0x800000040b007221 */ /* 0x010fe20000000000 */
[----:B------:R-:W-:-:S02]  /*0a30*/  IMAD.MOV.U32 R4, RZ, RZ, 0x1 ;  /* 0x00000001ff047424 */ /* 0x000fc400078e00ff */
[----:B--2---:R-:W-:-:S04]  /*0a40*/  FMUL R13, R13, UR9 ;  /* 0x000000090d0d7c20 */ /* 0x004fc80008400000 */
[----:B0-----:R-:W-:Y:S01]  /*0a50*/  DFMA R10, -R8, R4, 1 ;  /* 0x3ff00000080a742b */ /* 0x001fe20000000104 */
[----:B------:R-:W-:-:S07]  /*0a60*/  FFMA R0, R0, UR8, -R13 ;  /* 0x0000000800007c23 */ /* 0x000fce000800080d */
[----:B------:R-:W-:Y:S01]  /*0a70*/  DFMA R10, R10, R10, R10 ;  /* 0x0000000a0a0a722b */ /* 0x000fe2000000000a */
[----:B------:R-:W-:-:S04]  /*0a80*/  FADD R21, R6, -R21 ;  /* 0x8000001506157221 */ /* 0x000fc80000000000 */
[----:B------:R-:W-:Y:S01]  /*0a90*/  FFMA R0, R21, UR10, R0 ;  /* 0x0000000a15007c23 */ /* 0x000fe20008000000 */
[----:B------:R-:W-:Y:S02]  /*0aa0*/  FADD R23, R18, -R23 ;  /* 0x8000001712177221 */ /* 0x000fe40000000000 */
[----:B------:R-:W-:Y:S02]  /*0ab0*/  DFMA R10, R4, R10, R4 ;  /* 0x0000000a040a722b */ /* 0x000fe40000000004 */
[----:B------:R-:W-:-:S04]  /*0ac0*/  FFMA R0, -R23, UR11, R0 ;  /* 0x0000000b17007c23 */ /* 0x000fc80008000100 */
[----:B------:R-:W0:Y:S02]  /*0ad0*/  F2F.F64.F32 R4, R0 ;  /* 0x0000000000047310 */ /* 0x000e240000201800 */
[----:B------:R-:W-:-:S08]  /*0ae0*/  DFMA R12, -R8, R10, 1 ;  /* 0x3ff00000080c742b */ /* 0x000fd0000000010a */
[----:B------:R-:W-:Y:S02]  /*0af0*/  DFMA R12, R10, R12, R10 ;  /* 0x0000000c0a0c722b */ /* 0x000fe4000000000a */
[----:B0-----:R-:W-:-:S08]  /*0b00*/  DMUL R10, R2, R4 ;  /* 0x00000004020a7228 */ /* 0x001fd00000000000 */
[----:B------:R-:W-:-:S08]  /*0b10*/  DMUL R2, R10, R12 ;  /* 0x0000000c0a027228 */ /* 0x000fd00000000000 */
[----:B------:R-:W-:-:S08]  /*0b20*/  DFMA R4, -R8, R2, R10 ;  /* 0x000000020804722b */ /* 0x000fd0000000010a */
[----:B------:R-:W-:Y:S01]  /*0b30*/  DFMA R2, R12, R4, R2 ;  /* 0x000000040c02722b */ /* 0x000fe20000000002 */
[----:B------:R-:W-:-:S09]  /*0b40*/  FSETP.GEU.AND P1, PT, |R11|, 6.5827683646048100446e-37, PT ;  /* 0x036000000b00780b */ /* 0x000fd20003f2e200 */
[----:B------:R-:W-:-:S05]  /*0b50*/  FFMA R4, RZ, R9, R3 ;  /* 0x00000009ff047223 */ /* 0x000fca0000000003 */
[----:B------:R-:W-:-:S13]  /*0b60*/  FSETP.GT.AND P0, PT, |R4|, 1.469367938527859385e-39, PT ;  /* 0x001000000400780b */ /* 0x000fda0003f04200 */
[----:B------:R-:W-:Y:S05]  /*0b70*/  @P0 BRA P1, `(.L_x_10) ;  /* 0x0000000000100947 */ /* 0x000fea0000800000 */
[----:B------:R-:W-:Y:S01]  /*0b80*/  IMAD.MOV.U32 R2, RZ, RZ, R10 ;  /* 0x000000ffff027224 */ /* 0x000fe200078e000a */
[----:B------:R-:W-:Y:S02]  /*0b90*/  MOV R3, R11 ;  /* 0x0000000b00037202 */ /* 0x000fe40000000f00 */
[----:B------:R-:W-:-:S07]  /*0ba0*/  MOV R22, 0xbc0 ;  /* 0x00000bc000167802 */ /* 0x000fce0000000f00 */
[----:B------:R-:W-:Y:S05]  /*0bb0*/  CALL.REL.NOINC `($__internal_0_$__cuda_sm20_div_rn_f64_full) ;  /* 0x0000000000247944 */ /* 0x000fea0003c00000 */
.L_x_10:
[----:B------:R-:W-:Y:S05]  /*0bc0*/  BSYNC.RECONVERGENT B0 ;  /* 0x0000000000007941 */ /* 0x000fea0003800200 */
.L_x_9:
[----:B------:R-:W0:Y:S02]  /*0bd0*/  LDC.64 R4, c[0x0][0x390] ;  /* 0x0000e400ff047b82 */ /* 0x000e240000000a00 */
[----:B0-----:R-:W-:-:S05]  /*0be0*/  IMAD.WIDE R4, R7, 0x4, R4 ;  /* 0x0000000407047825 */ /* 0x001fca00078e0204 */
[----:B------:R-:W2:Y:S02]  /*0bf0*/  LDG.E R0, desc[UR6][R4.64] ;  /* 0x0000000604007981 */ /* 0x000ea4000c1e1900 */
[----:B--2---:R-:W0:Y:S02]  /*0c00*/  F2F.F64.F32 R6, R0 ;  /* 0x0000000000067310 */ /* 0x004e240000201800 */
[----:B0-----:R-:W-:-:S10]  /*0c10*/  DADD R6, R6, R2 ;  /* 0x0000000006067229 */ /* 0x001fd40000000002 */
[----:B------:R-:W0:Y:S02]  /*0c20*/  F2F.F32.F64 R7, R6 ;  /* 0x0000000600077310 */ /* 0x000e240000301000 */
[----:B0-----:R-:W-:Y:S01]  /*0c30*/  STG.E desc[UR6][R4.64], R7 ;  /* 0x0000000704007986 */ /* 0x001fe2000c101906 */
[----:B------:R-:W-:Y:S05]  /*0c40*/  EXIT ;  /* 0x000000000000794d */ /* 0x000fea0003800000 */
        .weak           $__internal_0_$__cuda_sm20_div_rn_f64_full
        .type           $__internal_0_$__cuda_sm20_div_rn_f64_full,@function
        .size           $__internal_0_$__cuda_sm20_div_rn_f64_full,(.L_x_31 - $__internal_0_$__cuda_sm20_div_rn_f64_full)
$__internal_0_$__cuda_sm20_div_rn_f64_full:
[C---:B------:R-:W-:Y:S01]  /*0c50*/  FSETP.GEU.AND P0, PT, |R9|.reuse, 1.469367938527859385e-39, PT ;  /* 0x001000000900780b */ /* 0x040fe20003f0e200 */
[----:B------:R-:W-:Y:S01]  /*0c60*/  IMAD.MOV.U32 R16, RZ, RZ, 0x1 ;  /* 0x00000001ff107424 */ /* 0x000fe200078e00ff */
[----:B------:R-:W-:Y:S01]  /*0c70*/  LOP3.LUT R10, R9, 0x800fffff, RZ, 0xc0, !PT ;  /* 0x800fffff090a7812 */ /* 0x000fe200078ec0ff */
[----:B------:R-:W-:Y:S01]  /*0c80*/  BSSY.RECONVERGENT B2, `(.L_x_11) ;  /* 0x0000054000027945 */ /* 0x000fe20003800200 */
[C---:B------:R-:W-:Y:S02]  /*0c90*/  FSETP.GEU.AND P2, PT, |R3|.reuse, 1.469367938527859385e-39, PT ;  /* 0x001000000300780b */ /* 0x040fe40003f4e200 */
[----:B------:R-:W-:Y:S01]  /*0ca0*/  LOP3.LUT R11, R10, 0x3ff00000, RZ, 0xfc, !PT ;  /* 0x3ff000000a0b7812 */ /* 0x000fe200078efcff */
[----:B------:R-:W-:Y:S01]  /*0cb0*/  IMAD.MOV.U32 R10, RZ, RZ, R8 ;  /* 0x000000ffff0a7224 */ /* 0x000fe200078e0008 */
[----:B------:R-:W-:Y:S02]  /*0cc0*/  LOP3.LUT R12, R3, 0x7ff00000, RZ, 0xc0, !PT ;  /* 0x7ff00000030c7812 */ /* 0x000fe400078ec0ff */
[----:B------:R-:W-:-:S02]  /*0cd0*/  MOV R6, 0x1ca00000 ;  /* 0x1ca0000000067802 */ /* 0x000fc40000000f00 */
[C---:B------:R-:W-:Y:S01]  /*0ce0*/  LOP3.LUT R23, R9.reuse, 0x7ff00000, RZ, 0xc0, !PT ;  /* 0x7ff0000009177812 */ /* 0x040fe200078ec0ff */
[----:B------:R-:W-:Y:S01]  /*0cf0*/  @!P0 DMUL R10, R8, 8.98846567431157953865e+307 ;  /* 0x7fe00000080a8828 */ /* 0x000fe20000000000 */
[----:B------:R-:W-:Y:S02]  /*0d00*/  MOV R24, R12 ;  /* 0x0000000c00187202 */ /* 0x000fe40000000f00 */
[C---:B------:R-:W-:Y:S02]  /*0d10*/  ISETP.GE.U32.AND P1, PT, R12.reuse, R23, PT ;  /* 0x000000170c00720c */ /* 0x040fe40003f26070 */
[----:B------:R-:W-:Y:S01]  /*0d20*/  @!P2 LOP3.LUT R19, R9, 0x7ff00000, RZ, 0xc0, !PT ;  /* 0x7ff000000913a812 */ /* 0x000fe200078ec0ff */
[----:B------:R-:W0:Y:S03]  /*0d30*/  MUFU.RCP64H R17, R11 ;  /* 0x0000000b00117308 */ /* 0x000e260000001800 */
[----:B------:R-:W-:-:S02]  /*0d40*/  @!P2 ISETP.GE.U32.AND P3, PT, R12, R19, PT ;  /* 0x000000130c00a20c */ /* 0x000fc40003f66070 */
[----:B------:R-:W-:Y:S02]  /*0d50*/  @!P0 LOP3.LUT R23, R11, 0x7ff00000, RZ, 0xc0, !PT ;  /* 0x7ff000000b178812 */ /* 0x000fe400078ec0ff */
[----:B------:R-:W-:-:S04]  /*0d60*/  @!P2 SEL R19, R6, 0x63400000, !P3 ;  /* 0x634000000613a807 */ /* 0x000fc80005800000 */
[----:B------:R-:W-:-:S04]  /*0d70*/  @!P2 LOP3.LUT R20, R19, 0x80000000, R3, 0xf8, !PT ;  /* 0x800000001314a812 */ /* 0x000fc800078ef803 */
[----:B------:R-:W-:Y:S01]  /*0d80*/  @!P2 LOP3.LUT R21, R20, 0x100000, RZ, 0xfc, !PT ;  /* 0x001000001415a812 */ /* 0x000fe200078efcff */
[----:B------:R-:W-:Y:S01]  /*0d90*/  @!P2 IMAD.MOV.U32 R20, RZ, RZ, RZ ;  /* 0x000000ffff14a224 */ /* 0x000fe200078e00ff */
[----:B0-----:R-:W-:-:S08]  /*0da0*/  DFMA R14, R16, -R10, 1 ;  /* 0x3ff00000100e742b */ /* 0x001fd0000000080a */
[----:B------:R-:W-:-:S08]  /*0db0*/  DFMA R14, R14, R14, R14 ;  /* 0x0000000e0e0e722b */ /* 0x000fd0000000000e */
[----:B------:R-:W-:Y:S01]  /*0dc0*/  DFMA R16, R16, R14, R16 ;  /* 0x0000000e1010722b */ /* 0x000fe20000000010 */
[----:B------:R-:W-:Y:S01]  /*0dd0*/  SEL R15, R6, 0x63400000, !P1 ;  /* 0x63400000060f7807 */ /* 0x000fe20004800000 */
[----:B------:R-:W-:-:S03]  /*0de0*/  IMAD.MOV.U32 R14, RZ, RZ, R2 ;  /* 0x000000ffff0e7224 */ /* 0x000fc600078e0002 */
[----:B------:R-:W-:-:S03]  /*0df0*/  LOP3.LUT R15, R15, 0x800fffff, R3, 0xf8, !PT ;  /* 0x800fffff0f0f7812 */ /* 0x000fc600078ef803 */
[----:B------:R-:W-:-:S03]  /*0e00*/  DFMA R18, R16, -R10, 1 ;  /* 0x3ff000001012742b */ /* 0x000fc6000000080a */
[----:B------:R-:W-:-:S05]  /*0e10*/  @!P2 DFMA R14, R14, 2, -R20 ;  /* 0x400000000e0ea82b */ /* 0x000fca0000000814 */
[----:B------:R-:W-:-:S05]  /*0e20*/  DFMA R18, R16, R18, R16 ;  /* 0x000000121012722b */ /* 0x000fca0000000010 */
[----:B------:R-:W-:-:S03]  /*0e30*/  @!P2 LOP3.LUT R24, R15, 0x7ff00000, RZ, 0xc0, !PT ;  /* 0x7ff000000f18a812 */ /* 0x000fc600078ec0ff */
[----:B------:R-:W-:Y:S02]  /*0e40*/  DMUL R16, R18, R14 ;  /* 0x0000000e12107228 */ /* 0x000fe40000000000 */
[----:B------:R-:W-:-:S05]  /*0e50*/  VIADD R25, R24, 0xffffffff ;  /* 0xffffffff18197836 */ /* 0x000fca0000000000 */
[----:B------:R-:W-:Y:S01]  /*0e60*/  ISETP.GT.U32.AND P0, PT, R25, 0x7feffffe, PT ;  /* 0x7feffffe1900780c */ /* 0x000fe20003f04070 */
[----:B------:R-:W-:Y:S01]  /*0e70*/  VIADD R25, R23, 0xffffffff ;  /* 0xffffffff17197836 */ /* 0x000fe20000000000 */
[----:B------:R-:W-:-:S04]  /*0e80*/  DFMA R20, R16, -R10, R14 ;  /* 0x8000000a1014722b */ /* 0x000fc8000000000e */
[----:B------:R-:W-:-:S04]  /*0e90*/  ISETP.GT.U32.OR P0, PT, R25, 0x7feffffe, P0 ;  /* 0x7feffffe1900780c */ /* 0x000fc80000704470 */
[----:B------:R-:W-:-:S09]  /*0ea0*/  DFMA R20, R18, R20, R16 ;  /* 0x000000141214722b */ /* 0x000fd20000000010 */
[----:B------:R-:W-:Y:S05]  /*0eb0*/  @P0 BRA `(.L_x_12) ;  /* 0x00000000006c0947 */ /* 0x000fea0003800000 */
[----:B------:R-:W-:Y:S01]  /*0ec0*/  LOP3.LUT R3, R9, 0x7ff00000, RZ, 0xc0, !PT ;  /* 0x7ff0000009037812 */ /* 0x000fe200078ec0ff */
[----:B------:R-:W-:-:S03]  /*0ed0*/  IMAD.MOV.U32 R18, RZ, RZ, RZ ;  /* 0x000000ffff127224 */ /* 0x000fc600078e00ff */
[CC--:B------:R-:W-:Y:S02]  /*0ee0*/  VIADDMNMX R2, R12.reuse, -R3.reuse, 0xb9600000, !PT ;  /* 0xb96000000c027446 */ /* 0x0c0fe40007800903 */
[----:B------:R-:W-:Y:S02]  /*0ef0*/  ISETP.GE.U32.AND P0, PT, R12, R3, PT ;  /* 0x000000030c00720c */ /* 0x000fe40003f06070 */
[----:B------:R-:W-:Y:S02]  /*0f00*/  VIMNMX R2, PT, PT, R2, 0x46a00000, PT ;  /* 0x46a0000002027848 */ /* 0x000fe40003fe0100 */
[----:B------:R-:W-:-:S04]  /*0f10*/  SEL R3, R6, 0x63400000, !P0 ;  /* 0x6340000006037807 */ /* 0x000fc80004000000 */
[----:B------:R-:W-:-:S05]  /*0f20*/  IADD3 R2, PT, PT, -R3, R2, RZ ;  /* 0x0000000203027210 */ /* 0x000fca0007ffe1ff */
[----:B------:R-:W-:-:S06]  /*0f30*/  VIADD R19, R2, 0x7fe00000 ;  /* 0x7fe0000002137836 */ /* 0x000fcc0000000000 */
[----:B------:R-:W-:-:S10]  /*0f40*/  DMUL R16, R20, R18 ;  /* 0x0000001214107228 */ /* 0x000fd40000000000 */
[----:B------:R-:W-:-:S13]  /*0f50*/  FSETP.GTU.AND P0, PT, |R17|, 1.469367938527859385e-39, PT ;  /* 0x001000001100780b */ /* 0x000fda0003f0c200 */
[----:B------:R-:W-:Y:S05]  /*0f60*/  @P0 BRA `(.L_x_13) ;  /* 0x0000000000940947 */ /* 0x000fea0003800000 */
[----:B------:R-:W-:Y:S01]  /*0f70*/  DFMA R10, R20, -R10, R14 ;  /* 0x8000000a140a722b */ /* 0x000fe2000000000e */
[----:B------:R-:W-:-:S09]  /*0f80*/  MOV R18, RZ ;  /* 0x000000ff00127202 */ /* 0x000fd20000000f00 */
[C---:B------:R-:W-:Y:S02]  /*0f90*/  FSETP.NEU.AND P0, PT, R11.reuse, RZ, PT ;  /* 0x000000ff0b00720b */ /* 0x040fe40003f0d000 */
[----:B------:R-:W-:-:S04]  /*0fa0*/  LOP3.LUT R3, R11, 0x80000000, R9, 0x48, !PT ;  /* 0x800000000b037812 */ /* 0x000fc800078e4809 */
[----:B------:R-:W-:-:S07]  /*0fb0*/  LOP3.LUT R19, R3, R19, RZ, 0xfc, !PT ;  /* 0x0000001303137212 */ /* 0x000fce00078efcff */
[----:B------:R-:W-:Y:S05]  /*0fc0*/  @!P0 BRA `(.L_x_13) ;  /* 0x00000000007c8947 */ /* 0x000fea0003800000 */
[----:B------:R-:W-:Y:S01]  /*0fd0*/  IMAD.MOV R9, RZ, RZ, -R2 ;  /* 0x000000ffff097224 */ /* 0x000fe200078e0a02 */
[----:B------:R-:W-:Y:S01]  /*0fe0*/  DMUL.RP R18, R20, R18 ;  /* 0x0000001214127228 */ /* 0x000fe20000008000 */
[----:B------:R-:W-:-:S06]  /*0ff0*/  IMAD.MOV.U32 R8, RZ, RZ, RZ ;  /* 0x000000ffff087224 */ /* 0x000fcc00078e00ff */
[----:B------:R-:W-:-:S03]  /*1000*/  DFMA R8, R16, -R8, R20 ;  /* 0x800000081008722b */ /* 0x000fc60000000014 */
[----:B------:R-:W-:-:S03]  /*1010*/  LOP3.LUT R3, R19, R3, RZ, 0x3c, !PT ;  /* 0x0000000313037212 */ /* 0x000fc600078e3cff */
[----:B------:R-:W-:-:S04]  /*1020*/  IADD3 R8, PT, PT, -R2, -0x43300000, RZ ;  /* 0xbcd0000002087810 */ /* 0x000fc80007ffe1ff */
[----:B------:R-:W-:-:S04]  /*1030*/  FSETP.NEU.AND P0, PT, |R9|, R8, PT ;  /* 0x000000080900720b */ /* 0x000fc80003f0d200 */
[----:B------:R-:W-:Y:S02]  /*1040*/  FSEL R16, R18, R16, !P0 ;  /* 0x0000001012107208 */ /* 0x000fe40004000000 */
[----:B------:R-:W-:Y:S01]  /*1050*/  FSEL R17, R3, R17, !P0 ;  /* 0x0000001103117208 */ /* 0x000fe20004000000 */
[----:B------:R-:W-:Y:S06]  /*1060*/  BRA `(.L_x_13) ;  /* 0x0000000000547947 */ /* 0x000fec0003800000 */
.L_x_12:
[----:B------:R-:W-:-:S14]  /*1070*/  DSETP.NAN.AND P0, PT, R2, R2, PT ;  /* 0x000000020200722a */ /* 0x000fdc0003f08000 */
[----:B------:R-:W-:Y:S05]  /*1080*/  @P0 BRA `(.L_x_14) ;  /* 0x0000000000440947 */ /* 0x000fea0003800000 */
[----:B------:R-:W-:-:S14]  /*1090*/  DSETP.NAN.AND P0, PT, R8, R8, PT ;  /* 0x000000080800722a */ /* 0x000fdc0003f08000 */
[----:B------:R-:W-:Y:S05]  /*10a0*/  @P0 BRA `(.L_x_15) ;  /* 0x0000000000300947 */ /* 0x000fea0003800000 */
[----:B------:R-:W-:Y:S01]  /*10b0*/  ISETP.NE.AND P0, PT, R24, R23, PT ;  /* 0x000000171800720c */ /* 0x000fe20003f05270 */
[----:B------:R-:W-:Y:S01]  /*10c0*/  IMAD.MOV.U32 R17, RZ, RZ, -0x80000 ;  /* 0xfff80000ff117424 */ /* 0x000fe200078e00ff */
[----:B------:R-:W-:-:S11]  /*10d0*/  MOV R16, 0x0 ;  /* 0x0000000000107802 */ /* 0x000fd60000000f00 */
[----:B------:R-:W-:Y:S05]  /*10e0*/  @!P0 BRA `(.L_x_13) ;  /* 0x0000000000348947 */ /* 0x000fea0003800000 */
[----:B------:R-:W-:Y:S02]  /*10f0*/  ISETP.NE.AND P0, PT, R24, 0x7ff00000, PT ;  /* 0x7ff000001800780c */ /* 0x000fe40003f05270 */
[----:B------:R-:W-:Y:S02]  /*1100*/  LOP3.LUT R17, R3, 0x80000000, R9, 0x48, !PT ;  /* 0x8000000003117812 */ /* 0x000fe400078e4809 */
[----:B------:R-:W-:-:S13]  /*1110*/  ISETP.EQ.OR P0, PT, R23, RZ, !P0 ;  /* 0x000000ff1700720c */ /* 0x000fda0004702670 */
[----:B------:R-:W-:Y:S01]  /*1120*/  @P0 LOP3.LUT R2, R17, 0x7ff00000, RZ, 0xfc, !PT ;  /* 0x7ff0000011020812 */ /* 0x000fe200078efcff */
[----:B------:R-:W-:Y:S01]  /*1130*/  @!P0 IMAD.MOV.U32 R16, RZ, RZ, RZ ;  /* 0x000000ffff108224 */ /* 0x000fe200078e00ff */
[----:B------:R-:W-:-:S03]  /*1140*/  @P0 MOV R16, RZ ;  /* 0x000000ff00100202 */ /* 0x000fc60000000f00 */
[----:B------:R-:W-:Y:S01]  /*1150*/  @P0 IMAD.MOV.U32 R17, RZ, RZ, R2 ;  /* 0x000000ffff110224 */ /* 0x000fe200078e0002 */
[----:B------:R-:W-:Y:S06]  /*1160*/  BRA `(.L_x_13) ;  /* 0x0000000000147947 */ /* 0x000fec0003800000 */
.L_x_15:
[----:B------:R-:W-:Y:S02]  /*1170*/  LOP3.LUT R17, R9, 0x80000, RZ, 0xfc, !PT ;  /* 0x0008000009117812 */ /* 0x000fe400078efcff */
[----:B------:R-:W-:Y:S01]  /*1180*/  MOV R16, R8 ;  /* 0x0000000800107202 */ /* 0x000fe20000000f00 */
[----:B------:R-:W-:Y:S06]  /*1190*/  BRA `(.L_x_13) ;  /* 0x0000000000087947 */ /* 0x000fec0003800000 */
.L_x_14:
[----:B------:R-:W-:Y:S01]  /*11a0*/  LOP3.LUT R17, R3, 0x80000, RZ, 0xfc, !PT ;  /* 0x0008000003117812 */ /* 0x000fe200078efcff */
[----:B------:R-:W-:-:S07]  /*11b0*/  IMAD.MOV.U32 R16, RZ, RZ, R2 ;  /* 0x000000ffff107224 */ /* 0x000fce00078e0002 */
.L_x_13:
[----:B------:R-:W-:Y:S05]  /*11c0*/  BSYNC.RECONVERGENT B2 ;  /* 0x0000000000027941 */ /* 0x000fea0003800200 */
.L_x_11:
[----:B------:R-:W-:Y:S01]  /*11d0*/  HFMA2 R23, -RZ, RZ, 0, 0 ;  /* 0x00000000ff177431 */ /* 0x000fe200000001ff */
[----:B------:R-:W-:Y:S01]  /*11e0*/  MOV R2, R16 ;  /* 0x0000001000027202 */ /* 0x000fe20000000f00 */
[----:B------:R-:W-:Y:S02]  /*11f0*/  IMAD.MOV.U32 R3, RZ, RZ, R17 ;  /* 0x000000ffff037224 */ /* 0x000fe400078e0011 */
[----:B------:R-:W-:Y:S05]  /*1200*/  RET.REL.NODEC R22 `(_Z11kernel_dVdtPfS_S_S_iifff) ;  /* 0xffffffec167c7950 */ /* 0x000fea0003c3ffff */
.L_x_16:
        /* <DEDUP_REMOVED lines=15> */
.L_x_31:


//--------------------- .text._Z11kernel_dPdtPfS_S_S_S_S_iiff --------------------------
	.section	.text._Z11kernel_dPdtPfS_S_S_S_S_iiff,"ax",@progbits
	.align	128
        .global         _Z11kernel_dPdtPfS_S_S_S_S_iiff
        .type           _Z11kernel_dPdtPfS_S_S_S_S_iiff,@function
        .size           _Z11kernel_dPdtPfS_S_S_S_S_iiff,(.L_x_32 - _Z11kernel_dPdtPfS_S_S_S_S_iiff)
        .other          _Z11kernel_dPdtPfS_S_S_S_S_iiff,@"STO_CUDA_ENTRY STV_DEFAULT"
_Z11kernel_dPdtPfS_S_S_S_S_iiff:
.text._Z11kernel_dPdtPfS_S_S_S_S_iiff:
[----:B------:R-:W-:Y:S01]  /*0000*/  LDC R1, c[0x0][0x37c] ;  /* 0x0000df00ff017b82 */ /* 0x000fe20000000800 */
[----:B------:R-:W0:Y:S07]  /*0010*/  S2R R3, SR_TID.X ;  /* 0x0000000000037919 */ /* 0x000e2e0000002100 */
[----:B------:R-:W0:Y:S01]  /*0020*/  S2UR UR4, SR_CTAID.X ;  /* 0x00000000000479c3 */ /* 0x000e220000002500 */
[----:B------:R-:W1:Y:S07]  /*0030*/  S2R R2, SR_TID.Y ;  /* 0x0000000000027919 */ /* 0x000e6e0000002200 */
[----:B------:R-:W2:Y:S08]  /*0040*/  LDC.64 R14, c[0x0][0x3b0] ;  /* 0x0000ec00ff0e7b82 */ /* 0x000eb00000000a00 */
[----:B------:R-:W1:Y:S01]  /*0050*/  S2UR UR5, SR_CTAID.Y ;  /* 0x00000000000579c3 */ /* 0x000e620000002600 */
[----:B0-----:R-:W-:Y:S01]  /*0060*/  IMAD R3, R3, UR4, R3 ;  /* 0x0000000403037c24 */ /* 0x001fe2000f8e0203 */
[----:B--2---:R-:W-:Y:S01]  /*0070*/  IADD3 R0, PT, PT, R14, -0x3, RZ ;  /* 0xfffffffd0e007810 */ /* 0x004fe20007ffe0ff */
[----:B------:R-:W-:-:S03]  /*0080*/  VIADD R15, R15, 0xfffffffd ;  /* 0xfffffffd0f0f7836 */ /* 0x000fc60000000000 */
[----:B------:R-:W-:Y:S01]  /*0090*/  ISETP.GE.AND P0, PT, R3, R0, PT ;  /* 0x000000000300720c */ /* 0x000fe20003f06270 */
[----:B-1----:R-:W-:-:S03]  /*00a0*/  IMAD R0, R2, UR5, R2 ;  /* 0x0000000502007c24 */ /* 0x002fc6000f8e0202 */
[----:B------:R-:W-:-:S04]  /*00b0*/  ISETP.LT.OR P0, PT, R3, 0x4, P0 ;  /* 0x000000040300780c */ /* 0x000fc80000701670 */
[----:B------:R-:W-:-:S04]  /*00c0*/  ISETP.LT.U32.OR P0, PT, R0, 0x4, P0 ;  /* 0x000000040000780c */ /* 0x000fc80000701470 */
[----:B------:R-:W-:-:S13]  /*00d0*/  ISETP.GE.OR P0, PT, R0, R15, P0 ;  /* 0x0000000f0000720c */ /* 0x000fda0000706670 */
[----:B------:R-:W-:Y:S05]  /*00e0*/  @P0 EXIT ;  /* 0x000000000000094d */ /* 0x000fea0003800000 */
[----:B------:R-:W0:Y:S01]  /*00f0*/  LDC.64 R16, c[0x0][0x398] ;  /* 0x0000e600ff107b82 */ /* 0x000e220000000a00 */
[----:B------:R-:W1:Y:S01]  /*0100*/  LDCU.64 UR4, c[0x0][0x358] ;  /* 0x00006b00ff0477ac */ /* 0x000e620008000a00 */
[-C--:B------:R-:W-:Y:S01]  /*0110*/  IMAD R3, R0, R14.reuse, R3 ;  /* 0x0000000e00037224 */ /* 0x080fe200078e0203 */
[----:B------:R-:W-:Y:S01]  /*0120*/  IADD3 R12, PT, PT, -R14, RZ, RZ ;  /* 0x000000ff0e0c7210 */ /* 0x000fe20007ffe1ff */
[----:B------:R-:W2:Y:S04]  /*0130*/  LDCU.128 UR8, c[0x3][URZ] ;  /* 0x00c00000ff0877ac */ /* 0x000ea80008000c00 */
[----:B------:R-:W3:Y:S08]  /*0140*/  LDC.64 R28, c[0x0][0x390] ;  /* 0x0000e400ff1c7b82 */ /* 0x000ef00000000a00 */
[----:B------:R-:W4:Y:S01]  /*0150*/  LDC.64 R18, c[0x0][0x3a0] ;  /* 0x0000e800ff127b82 */ /* 0x000f220000000a00 */
[----:B------:R-:W-:Y:S01]  /*0160*/  IADD3 R15, PT, PT, R3, -R14, RZ ;  /* 0x8000000e030f7210 */ /* 0x000fe20007ffe0ff */
[----:B------:R-:W-:-:S02]  /*0170*/  IMAD R9, R12, 0x2, R3 ;  /* 0x000000020c097824 */ /* 0x000fc400078e0203 */
[----:B0-----:R-:W-:-:S04]  /*0180*/  IMAD.WIDE R24, R3, 0x4, R16 ;  /* 0x0000000403187825 */ /* 0x001fc800078e0210 */
[----:B------:R-:W0:Y:S01]  /*0190*/  LDC.64 R10, c[0x0][0x3a8] ;  /* 0x0000ea00ff0a7b82 */ /* 0x000e220000000a00 */
[----:B------:R-:W-:Y:S01]  /*01a0*/  IMAD R13, R14, 0x2, R3 ;  /* 0x000000020e0d7824 */ /* 0x000fe200078e0203 */
[----:B-1----:R1:W5:Y:S01]  /*01b0*/  LDG.E R20, desc[UR4][R24.64] ;  /* 0x0000000418147981 */ /* 0x002362000c1e1900 */
[----:B---3--:R-:W-:-:S04]  /*01c0*/  IMAD.WIDE R28, R3, 0x4, R28 ;  /* 0x00000004031c7825 */ /* 0x008fc800078e021c */
[----:B------:R-:W-:Y:S01]  /*01d0*/  IMAD.WIDE R26, R14, 0x4, R24 ;  /* 0x000000040e1a7825 */ /* 0x000fe200078e0218 */
[----:B------:R-:W3:Y:S04]  /*01e0*/  LDG.E R7, desc[UR4][R28.64+0x4] ;  /* 0x000004041c077981 */ /* 0x000ee8000c1e1900 */
[----:B------:R-:W3:Y:S01]  /*01f0*/  LDG.E R0, desc[UR4][R28.64+-0x8] ;  /* 0xfffff8041c007981 */ /* 0x000ee2000c1e1900 */
[----:B-1----:R-:W-:-:S03]  /*0200*/  IMAD.WIDE R24, R15, 0x4, R16 ;  /* 0x000000040f187825 */ /* 0x002fc600078e0210 */
[----:B------:R-:W2:Y:S04]  /*0210*/  LDG.E R4, desc[UR4][R28.64] ;  /* 0x000000041c047981 */ /* 0x000ea8000c1e1900 */
[----:B------:R-:W2:Y:S04]  /*0220*/  LDG.E R23, desc[UR4][R28.64+-0x4] ;  /* 0xfffffc041c177981 */ /* 0x000ea8000c1e1900 */
[----:B------:R-:W5:Y:S04]  /*0230*/  LDG.E R21, desc[UR4][R28.64+0x8] ;  /* 0x000008041c157981 */ /* 0x000f68000c1e1900 */
[----:B------:R-:W5:Y:S04]  /*0240*/  LDG.E R2, desc[UR4][R28.64+-0xc] ;  /* 0xfffff4041c027981 */ /* 0x000f68000c1e1900 */
[----:B------:R-:W5:Y:S04]  /*0250*/  LDG.E R8, desc[UR4][R28.64+0xc] ;  /* 0x00000c041c087981 */ /* 0x000f68000c1e1900 */
[----:B------:R1:W5:Y:S01]  /*0260*/  LDG.E R5, desc[UR4][R28.64+-0x10] ;  /* 0xfffff0041c057981 */ /* 0x000362000c1e1900 */
[----:B------:R-:W-:-:S03]  /*0270*/  IMAD R13, R14, -0x5, R13 ;  /* 0xfffffffb0e0d7824 */ /* 0x000fc600078e020d */
[----:B------:R0:W5:Y:S01]  /*0280*/  LDG.E R22, desc[UR4][R26.64] ;  /* 0x000000041a167981 */ /* 0x000162000c1e1900 */
[----:B----4-:R-:W-:-:S03]  /*0290*/  IMAD.WIDE R18, R3, 0x4, R18 ;  /* 0x0000000403127825 */ /* 0x010fc600078e0212 */
[----:B------:R4:W5:Y:S01]  /*02a0*/  LDG.E R24, desc[UR4][R24.64] ;  /* 0x0000000418187981 */ /* 0x000962000c1e1900 */
[----:B-1----:R-:W-:-:S03]  /*02b0*/  IMAD.WIDE R28, R9, 0x4, R16 ;  /* 0x00000004091c7825 */ /* 0x002fc600078e0210 */
[----:B------:R-:W5:Y:S01]  /*02c0*/  LDG.E R18, desc[UR4][R18.64] ;  /* 0x0000000412127981 */ /* 0x000f62000c1e1900 */
[----:B0-----:R-:W-:-:S03]  /*02d0*/  IMAD.WIDE R26, R14, 0x4, R26 ;  /* 0x000000040e1a7825 */ /* 0x001fc600078e021a */
[----:B------:R0:W5:Y:S01]  /*02e0*/  LDG.E R9, desc[UR4][R28.64] ;  /* 0x000000041c097981 */ /* 0x000162000c1e1900 */
[----:B----4-:R-:W-:Y:S01]  /*02f0*/  LEA R25, R12, R3, 0x2 ;  /* 0x000000030c197211 */ /* 0x010fe200078e10ff */
[----:B------:R-:W-:Y:S02]  /*0300*/  IMAD.WIDE R12, R13, 0x4, R16 ;  /* 0x000000040d0c7825 */ /* 0x000fe400078e0210 */
[----:B------:R-:W4:Y:S02]  /*0310*/  LDG.E R6, desc[UR4][R26.64] ;  /* 0x000000041a067981 */ /* 0x000f24000c1e1900 */
[----:B------:R-:W-:Y:S02]  /*0320*/  IMAD.WIDE R14, R14, 0x4, R26 ;  /* 0x000000040e0e7825 */ /* 0x000fe400078e021a */
[----:B------:R-:W4:Y:S02]  /*0330*/  LDG.E R12, desc[UR4][R12.64] ;  /* 0x000000040c0c7981 */ /* 0x000f24000c1e1900 */
[----:B------:R-:W-:-:S02]  /*0340*/  IMAD.WIDE R16, R25, 0x4, R16 ;  /* 0x0000000419107825 */ /* 0x000fc400078e0210 */
[----:B------:R-:W4:Y:S02]  /*0350*/  LDG.E R14, desc[UR4][R14.64] ;  /* 0x000000040e0e7981 */ /* 0x000f24000c1e1900 */
[----:B0-----:R-:W-:Y:S02]  /*0360*/  IMAD.WIDE R28, R3, 0x4, R10 ;  /* 0x00000004031c7825 */ /* 0x001fe400078e020a */
[----:B------:R-:W4:Y:S01]  /*0370*/  LDG.E R16, desc[UR4][R16.64] ;  /* 0x0000000410107981 */ /* 0x000f22000c1e1900 */
[----:B------:R-:W0:Y:S03]  /*0380*/  LDC.64 R10, c[0x0][0x3b8] ;  /* 0x0000ee00ff0a7b82 */ /* 0x000e260000000a00 */
[----:B------:R-:W4:Y:S01]  /*0390*/  LDG.E R28, desc[UR4][R28.64] ;  /* 0x000000041c1c7981 */ /* 0x000f22000c1e1900 */
[----:B0-----:R-:W-:Y:S01]  /*03a0*/  FMUL R11, R11, R11 ;  /* 0x0000000b0b0b7220 */ /* 0x001fe20000400000 */
[----:B------:R-:W-:Y:S01]  /*03b0*/  BSSY.RECONVERGENT B0, `(.L_x_17) ;  /* 0x000001f000007945 */ /* 0x000fe20003800200 */
[----:B---3--:R-:W-:Y:S01]  /*03c0*/  FADD R7, R7, -R0 ;  /* 0x8000000007077221 */ /* 0x008fe20000000000 */
[----:B--2---:R-:W-:-:S04]  /*03d0*/  FADD R23, R4, -R23 ;  /* 0x8000001704177221 */ /* 0x004fc80000000000 */
[----:B-----5:R-:W-:Y:S01]  /*03e0*/  FADD R23, R23, R20 ;  /* 0x0000001417177221 */ /* 0x020fe20000000000 */
[----:B------:R-:W-:Y:S01]  /*03f0*/  FADD R21, R21, -R2 ;  /* 0x8000000215157221 */ /* 0x000fe20000000000 */
[----:B------:R-:W-:Y:S01]  /*0400*/  FADD R22, R7, R22 ;  /* 0x0000001607167221 */ /* 0x000fe20000000000 */
[----:B------:R-:W-:Y:S01]  /*0410*/  FADD R5, R8, -R5 ;  /* 0x8000000508057221 */ /* 0x000fe20000000000 */
[----:B------:R-:W-:Y:S02]  /*0420*/  FADD R23, R23, -R24 ;  /* 0x8000001817177221 */ /* 0x000fe40000000000 */
[----:B------:R-:W-:-:S04]  /*0430*/  FADD R9, R22, -R9 ;  /* 0x8000000916097221 */ /* 0x000fc80000000000 */
[----:B------:R-:W-:Y:S01]  /*0440*/  FMUL R0, R9, UR9 ;  /* 0x0000000909007c20 */ /* 0x000fe20008400000 */
[----:B----4-:R-:W-:Y:S01]  /*0450*/  FADD R21, R21, R6 ;  /* 0x0000000615157221 */ /* 0x010fe20000000000 */
[----:B------:R-:W0:Y:S01]  /*0460*/  MUFU.RCP R7, R10 ;  /* 0x0000000a00077308 */ /* 0x000e220000001000 */
[----:B------:R-:W-:Y:S01]  /*0470*/  FMUL R11, R11, R18 ;  /* 0x000000120b0b7220 */ /* 0x000fe20000400000 */
[----:B------:R-:W-:Y:S01]  /*0480*/  FFMA R0, R23, UR8, -R0 ;  /* 0x0000000817007c23 */ /* 0x000fe20008000800 */
[----:B------:R-:W-:Y:S01]  /*0490*/  FADD R21, R21, -R12 ;  /* 0x8000000c15157221 */ /* 0x000fe20000000000 */
[----:B------:R-:W-:-:S03]  /*04a0*/  FADD R5, R5, R14 ;  /* 0x0000000e05057221 */ /* 0x000fc60000000000 */
[----:B------:R-:W-:Y:S01]  /*04b0*/  FFMA R0, R21, UR10, R0 ;  /* 0x0000000a15007c23 */ /* 0x000fe20008000000 */
[----:B------:R-:W-:Y:S01]  /*04c0*/  FMUL R11, R18, R11 ;  /* 0x0000000b120b7220 */ /* 0x000fe20000400000 */
[----:B------:R-:W-:-:S03]  /*04d0*/  FADD R9, R5, -R16 ;  /* 0x8000001005097221 */ /* 0x000fc60000000000 */
[----:B------:R-:W-:Y:S01]  /*04e0*/  FMUL R5, R11, R28 ;  /* 0x0000001c0b057220 */ /* 0x000fe20000400000 */
[----:B------:R-:W-:-:S04]  /*04f0*/  FFMA R0, -R9, UR11, R0 ;  /* 0x0000000b09007c23 */ /* 0x000fc80008000100 */
[----:B------:R-:W-:Y:S01]  /*0500*/  FMUL R5, R5, R0 ;  /* 0x0000000005057220 */ /* 0x000fe20000400000 */
[----:B0-----:R-:W-:-:S03]  /*0510*/  FFMA R2, R7, -R10, 1 ;  /* 0x3f80000007027423 */ /* 0x001fc6000000080a */
[----:B------:R-:W0:Y:S01]  /*0520*/  FCHK P0, R5, R10 ;  /* 0x0000000a05007302 */ /* 0x000e220000000000 */
[----:B------:R-:W-:-:S04]  /*0530*/  FFMA R2, R7, R2, R7 ;  /* 0x0000000207027223 */ /* 0x000fc80000000007 */
[----:B------:R-:W-:-:S04]  /*0540*/  FFMA R7, R5, R2, RZ ;  /* 0x0000000205077223 */ /* 0x000fc800000000ff */
[----:B------:R-:W-:-:S04]  /*0550*/  FFMA R0, R7, -R10, R5 ;  /* 0x8000000a07007223 */ /* 0x000fc80000000005 */
[----:B------:R-:W-:Y:S01]  /*0560*/  FFMA R0, R2, R0, R7 ;  /* 0x0000000002007223 */ /* 0x000fe20000000007 */
[----:B0-----:R-:W-:Y:S06]  /*0570*/  @!P0 BRA `(.L_x_18) ;  /* 0x0000000000088947 */ /* 0x001fec0003800000 */
[----:B------:R-:W-:-:S07]  /*0580*/  MOV R2, 0x5a0 ;  /* 0x000005a000027802 */ /* 0x000fce0000000f00 */
[----:B------:R-:W-:Y:S05]  /*0590*/  CALL.REL.NOINC `($__internal_1_$__cuda_sm3x_div_rn_noftz_f32_slowpath) ;  /* 0x00000000001c7944 */ /* 0x000fea0003c00000 */
.L_x_18:
[----:B------:R-:W-:Y:S05]  /*05a0*/  BSYNC.RECONVERGENT B0 ;  /* 0x0000000000007941 */ /* 0x000fea0003800200 */
.L_x_17:
[----:B------:R-:W0:Y:S02]  /*05b0*/  LDC.64 R4, c[0x0][0x380] ;  /* 0x0000e000ff047b82 */ /* 0x000e240000000a00 */
[----:B0-----:R-:W-:-:S05]  /*05c0*/  IMAD.WIDE R2, R3, 0x4, R4 ;  /* 0x0000000403027825 */ /* 0x001fca00078e0204 */
[----:B------:R-:W2:Y:S02]  /*05d0*/  LDG.E R5, desc[UR4][R2.64] ;  /* 0x0000000402057981 */ /* 0x000ea4000c1e1900 */
[----:B--2---:R-:W-:-:S05]  /*05e0*/  FADD R5, R5, -R0 ;  /* 0x8000000005057221 */ /* 0x004fca0000000000 */
[----:B------:R-:W-:Y:S01]  /*05f0*/  STG.E desc[UR4][R2.64], R5 ;  /* 0x0000000502007986 */ /* 0x000fe2000c101904 */
[----:B------:R-:W-:Y:S05]  /*0600*/  EXIT ;  /* 0x000000000000794d */ /* 0x000fea0003800000 */
        .weak           $__internal_1_$__cuda_sm3x_div_rn_noftz_f32_slowpath
        .type           $__internal_1_$__cuda_sm3x_div_rn_noftz_f32_slowpath,@function
        .size           $__internal_1_$__cuda_sm3x_div_rn_noftz_f32_slowpath,(.L_x_32 - $__internal_1_$__cuda_sm3x_div_rn_noftz_f32_slowpath)
$__internal_1_$__cuda_sm3x_div_rn_noftz_f32_slowpath:
[----:B------:R-:W0:Y:S01]  /*0610*/  LDC R0, c[0x0][0x3b8] ;  /* 0x0000ee00ff007b82 */ /* 0x000e220000000800 */
[--C-:B------:R-:W-:Y:S01]  /*0620*/  SHF.R.U32.HI R4, RZ, 0x17, R5.reuse ;  /* 0x00000017ff047819 */ /* 0x100fe20000011605 */
[----:B------:R-:W1:Y:S01]  /*0630*/  LDCU UR6, c[0x0][0x3b8] ;  /* 0x00007700ff0677ac */ /* 0x000e620008000800 */
[----:B------:R-:W-:Y:S01]  /*0640*/  BSSY.RECONVERGENT B1, `(.L_x_19) ;  /* 0x0000064000017945 */ /* 0x000fe20003800200 */
[----:B------:R-:W-:Y:S01]  /*0650*/  IMAD.MOV.U32 R7, RZ, RZ, R5 ;  /* 0x000000ffff077224 */ /* 0x000fe200078e0005 */
[----:B------:R-:W-:-:S04]  /*0660*/  LOP3.LUT R4, R4, 0xff, RZ, 0xc0, !PT ;  /* 0x000000ff04047812 */ /* 0x000fc800078ec0ff */
[----:B------:R-:W-:Y:S02]  /*0670*/  IADD3 R10, PT, PT, R4, -0x1, RZ ;  /* 0xffffffff040a7810 */ /* 0x000fe40007ffe0ff */
[----:B-1----:R-:W-:Y:S02]  /*0680*/  MOV R8, UR6 ;  /* 0x0000000600087c02 */ /* 0x002fe40008000f00 */
[----:B0-----:R-:W-:-:S04]  /*0690*/  SHF.R.U32.HI R6, RZ, 0x17, R0 ;  /* 0x00000017ff067819 */ /* 0x001fc80000011600 */
[----:B------:R-:W-:-:S05]  /*06a0*/  LOP3.LUT R6, R6, 0xff, RZ, 0xc0, !PT ;  /* 0x000000ff06067812 */ /* 0x000fca00078ec0ff */
[----:B------:R-:W-:-:S05]  /*06b0*/  VIADD R11, R6, 0xffffffff ;  /* 0xffffffff060b7836 */ /* 0x000fca0000000000 */
[----:B------:R-:W-:-:S04]  /*06c0*/  ISETP.GT.U32.AND P0, PT, R11, 0xfd, PT ;  /* 0x000000fd0b00780c */ /* 0x000fc80003f04070 */
[----:B------:R-:W-:-:S13]  /*06d0*/  ISETP.GT.U32.OR P0, PT, R10, 0xfd, P0 ;  /* 0x000000fd0a00780c */ /* 0x000fda0000704470 */
[----:B------:R-:W-:Y:S01]  /*06e0*/  @!P0 IMAD.MOV.U32 R9, RZ, RZ, RZ ;  /* 0x000000ffff098224 */ /* 0x000fe200078e00ff */
[----:B------:R-:W-:Y:S06]  /*06f0*/  @!P0 BRA `(.L_x_20) ;  /* 0x00000000005c8947 */ /* 0x000fec0003800000 */
[----:B------:R-:W-:Y:S02]  /*0700*/  FSETP.GTU.FTZ.AND P1, PT, |R0|, +INF , PT ;  /* 0x7f8000000000780b */ /* 0x000fe40003f3c200 */
[----:B------:R-:W-:-:S04]  /*0710*/  FSETP.GTU.FTZ.AND P0, PT, |R5|, +INF , PT ;  /* 0x7f8000000500780b */ /* 0x000fc80003f1c200 */
[----:B------:R-:W-:-:S13]  /*0720*/  PLOP3.LUT P0, PT, P0, P1, PT, 0xf8, 0x8f ;  /* 0x00000000008f781c */ /* 0x000fda0000703f70 */
[----:B------:R-:W-:Y:S05]  /*0730*/  @P0 BRA `(.L_x_21) ;  /* 0x00000004004c0947 */ /* 0x000fea0003800000 */
[----:B------:R-:W-:-:S13]  /*0740*/  LOP3.LUT P0, RZ, R8, 0x7fffffff, R7, 0xc8, !PT ;  /* 0x7fffffff08ff7812 */ /* 0x000fda000780c807 */
[----:B------:R-:W-:Y:S05]  /*0750*/  @!P0 BRA `(.L_x_22) ;  /* 0x00000004003c8947 */ /* 0x000fea0003800000 */
[C---:B------:R-:W-:Y:S02]  /*0760*/  FSETP.NEU.FTZ.AND P2, PT, |R5|.reuse, +INF , PT ;  /* 0x7f8000000500780b */ /* 0x040fe40003f5d200 */
[----:B------:R-:W-:Y:S02]  /*0770*/  FSETP.NEU.FTZ.AND P1, PT, |R0|, +INF , PT ;  /* 0x7f8000000000780b */ /* 0x000fe40003f3d200 */
[----:B------:R-:W-:-:S11]  /*0780*/  FSETP.NEU.FTZ.AND P0, PT, |R5|, +INF , PT ;  /* 0x7f8000000500780b */ /* 0x000fd60003f1d200 */
[----:B------:R-:W-:Y:S05]  /*0790*/  @!P1 BRA !P2, `(.L_x_22) ;  /* 0x00000004002c9947 */ /* 0x000fea0005000000 */
[----:B------:R-:W-:-:S04]  /*07a0*/  LOP3.LUT P2, RZ, R7, 0x7fffffff, RZ, 0xc0, !PT ;  /* 0x7fffffff07ff7812 */ /* 0x000fc8000784c0ff */
[----:B------:R-:W-:-:S13]  /*07b0*/  PLOP3.LUT P1, PT, P1, P2, PT, 0x2f, 0xf2 ;  /* 0x0000000000f2781c */ /* 0x000fda0000f24577 */
[----:B------:R-:W-:Y:S05]  /*07c0*/  @P1 BRA `(.L_x_23) ;  /* 0x0000000400181947 */ /* 0x000fea0003800000 */
[----:B------:R-:W-:-:S04]  /*07d0*/  LOP3.LUT P1, RZ, R8, 0x7fffffff, RZ, 0xc0, !PT ;  /* 0x7fffffff08ff7812 */ /* 0x000fc8000782c0ff */
[----:B------:R-:W-:-:S13]  /*07e0*/  PLOP3.LUT P0, PT, P0, P1, PT, 0x2f, 0xf2 ;  /* 0x0000000000f2781c */ /* 0x000fda0000702577 */
[----:B------:R-:W-:Y:S05]  /*07f0*/  @P0 BRA `(.L_x_24) ;  /* 0x0000000400000947 */ /* 0x000fea0003800000 */
[----:B------:R-:W-:Y:S02]  /*0800*/  ISETP.GE.AND P0, PT, R10, RZ, PT ;  /* 0x000000ff0a00720c */ /* 0x000fe40003f06270 */
[----:B------:R-:W-:-:S11]  /*0810*/  ISETP.GE.AND P1, PT, R11, RZ, PT ;  /* 0x000000ff0b00720c */ /* 0x000fd60003f26270 */
[----:B------:R-:W-:Y:S01]  /*0820*/  @P0 MOV R9, RZ ;  /* 0x000000ff00090202 */ /* 0x000fe20000000f00 */
[----:B------:R-:W-:Y:S01]  /*0830*/  @!P0 FFMA R7, R5, 1.84467440737095516160e+19, RZ ;  /* 0x5f80000005078823 */ /* 0x000fe200000000ff */
[----:B------:R-:W-:Y:S01]  /*0840*/  @!P0 MOV R9, 0xffffffc0 ;  /* 0xffffffc000098802 */ /* 0x000fe20000000f00 */
[----:B------:R-:W-:-:S04]  /*0850*/  @!P1 FFMA R8, R0, 1.84467440737095516160e+19, RZ ;  /* 0x5f80000000089823 */ /* 0x000fc800000000ff */
[----:B------:R-:W-:-:S07]  /*0860*/  @!P1 VIADD R9, R9, 0x40 ;  /* 0x0000004009099836 */ /* 0x000fce0000000000 */
.L_x_20:
[----:B------:R-:W-:Y:S01]  /*0870*/  LEA R5, R6, 0xc0800000, 0x17 ;  /* 0xc080000006057811 */ /* 0x000fe200078eb8ff */
[----:B------:R-:W-:Y:S01]  /*0880*/  BSSY.RECONVERGENT B2, `(.L_x_25) ;  /* 0x0000036000027945 */ /* 0x000fe20003800200 */
[----:B------:R-:W-:Y:S02]  /*0890*/  IADD3 R4, PT, PT, R4, -0x7f, RZ ;  /* 0xffffff8104047810 */ /* 0x000fe40007ffe0ff */
[----:B------:R-:W-:Y:S02]  /*08a0*/  IADD3 R5, PT, PT, -R5, R8, RZ ;  /* 0x0000000805057210 */ /* 0x000fe40007ffe1ff */
[C---:B------:R-:W-:Y:S01]  /*08b0*/  IADD3 R6, PT, PT, R4.reuse, 0x7f, -R6 ;  /* 0x0000007f04067810 */ /* 0x040fe20007ffe806 */
[----:B------:R-:W-:Y:S01]  /*08c0*/  IMAD R0, R4, -0x800000, R7 ;  /* 0xff80000004007824 */ /* 0x000fe200078e0207 */
[----:B------:R-:W0:Y:S01]  /*08d0*/  MUFU.RCP R8, R5 ;  /* 0x0000000500087308 */ /* 0x000e220000001000 */
[----:B------:R-:W-:Y:S02]  /*08e0*/  FADD.FTZ R11, -R5, -RZ ;  /* 0x800000ff050b7221 */ /* 0x000fe40000010100 */
[----:B------:R-:W-:-:S02]  /*08f0*/  IMAD.IADD R9, R6, 0x1, R9 ;  /* 0x0000000106097824 */ /* 0x000fc400078e0209 */
[----:B0-----:R-:W-:-:S04]  /*0900*/  FFMA R13, R8, R11, 1 ;  /* 0x3f800000080d7423 */ /* 0x001fc8000000000b */
[----:B------:R-:W-:-:S04]  /*0910*/  FFMA R10, R8, R13, R8 ;  /* 0x0000000d080a7223 */ /* 0x000fc80000000008 */
[----:B------:R-:W-:-:S04]  /*0920*/  FFMA R7, R0, R10, RZ ;  /* 0x0000000a00077223 */ /* 0x000fc800000000ff */
[----:B------:R-:W-:-:S04]  /*0930*/  FFMA R8, R11, R7, R0 ;  /* 0x000000070b087223 */ /* 0x000fc80000000000 */
[----:B------:R-:W-:-:S04]  /*0940*/  FFMA R7, R10, R8, R7 ;  /* 0x000000080a077223 */ /* 0x000fc80000000007 */
[----:B------:R-:W-:-:S04]  /*0950*/  FFMA R8, R11, R7, R0 ;  /* 0x000000070b087223 */ /* 0x000fc80000000000 */
[----:B------:R-:W-:-:S05]  /*0960*/  FFMA R0, R10, R8, R7 ;  /* 0x000000080a007223 */ /* 0x000fca0000000007 */
[----:B------:R-:W-:-:S04]  /*0970*/  SHF.R.U32.HI R4, RZ, 0x17, R0 ;  /* 0x00000017ff047819 */ /* 0x000fc80000011600 */
[----:B------:R-:W-:-:S04]  /*0980*/  LOP3.LUT R4, R4, 0xff, RZ, 0xc0, !PT ;  /* 0x000000ff04047812 */ /* 0x000fc800078ec0ff */
[----:B------:R-:W-:-:S04]  /*0990*/  IADD3 R11, PT, PT, R4, R9, RZ ;  /* 0x00000009040b7210 */ /* 0x000fc80007ffe0ff */
[----:B------:R-:W-:-:S04]  /*09a0*/  IADD3 R4, PT, PT, R11, -0x1, RZ ;  /* 0xffffffff0b047810 */ /* 0x000fc80007ffe0ff */
[----:B------:R-:W-:-:S13]  /*09b0*/  ISETP.GE.U32.AND P0, PT, R4, 0xfe, PT ;  /* 0x000000fe0400780c */ /* 0x000fda0003f06070 */
[----:B------:R-:W-:Y:S05]  /*09c0*/  @!P0 BRA `(.L_x_26) ;  /* 0x0000000000808947 */ /* 0x000fea0003800000 */
[----:B------:R-:W-:-:S13]  /*09d0*/  ISETP.GT.AND P0, PT, R11, 0xfe, PT ;  /* 0x000000fe0b00780c */ /* 0x000fda0003f04270 */
[----:B------:R-:W-:Y:S05]  /*09e0*/  @P0 BRA `(.L_x_27) ;  /* 0x00000000006c0947 */ /* 0x000fea0003800000 */
[----:B------:R-:W-:-:S13]  /*09f0*/  ISETP.GE.AND P0, PT, R11, 0x1, PT ;  /* 0x000000010b00780c */ /* 0x000fda0003f06270 */
[----:B------:R-:W-:Y:S05]  /*0a00*/  @P0 BRA `(.L_x_28) ;  /* 0x0000000000740947 */ /* 0x000fea0003800000 */
[----:B------:R-:W-:Y:S02]  /*0a10*/  ISETP.GE.AND P0, PT, R11, -0x18, PT ;  /* 0xffffffe80b00780c */ /* 0x000fe40003f06270 */
[----:B------:R-:W-:-:S11]  /*0a20*/  LOP3.LUT R0, R0, 0x80000000, RZ, 0xc0, !PT ;  /* 0x8000000000007812 */ /* 0x000fd600078ec0ff */
[----:B------:R-:W-:Y:S05]  /*0a30*/  @!P0 BRA `(.L_x_28) ;  /* 0x0000000000688947 */ /* 0x000fea0003800000 */
[CCC-:B------:R-:W-:Y:S01]  /*0a40*/  FFMA.RZ R4, R10.reuse, R8.reuse, R7.reuse ;  /* 0x000000080a047223 */ /* 0x1c0fe2000000c007 */
[-CC-:B------:R-:W-:Y:S01]  /*0a50*/  FFMA.RM R5, R10, R8.reuse, R7.reuse ;  /* 0x000000080a057223 */ /* 0x180fe20000004007 */
[C---:B------:R-:W-:Y:S02]  /*0a60*/  ISETP.NE.AND P2, PT, R11.reuse, RZ, PT ;  /* 0x000000ff0b00720c */ /* 0x040fe40003f45270 */
[C---:B------:R-:W-:Y:S02]  /*0a70*/  ISETP.NE.AND P1, PT, R11.reuse, RZ, PT ;  /* 0x000000ff0b00720c */ /* 0x040fe40003f25270 */
[----:B------:R-:W-:Y:S01]  /*0a80*/  LOP3.LUT R6, R4, 0x7fffff, RZ, 0xc0, !PT ;  /* 0x007fffff04067812 */ /* 0x000fe200078ec0ff */
[----:B------:R-:W-:Y:S01]  /*0a90*/  FFMA.RP R4, R10, R8, R7 ;  /* 0x000000080a047223 */ /* 0x000fe20000008007 */
[C---:B------:R-:W-:Y:S01]  /*0aa0*/  VIADD R7, R11.reuse, 0x20 ;  /* 0x000000200b077836 */ /* 0x040fe20000000000 */
[----:B------:R-:W-:Y:S02]  /*0ab0*/  IADD3 R8, PT, PT, -R11, RZ, RZ ;  /* 0x000000ff0b087210 */ /* 0x000fe40007ffe1ff */
[----:B------:R-:W-:-:S02]  /*0ac0*/  LOP3.LUT R6, R6, 0x800000, RZ, 0xfc, !PT ;  /* 0x0080000006067812 */ /* 0x000fc400078efcff */
[----:B------:R-:W-:Y:S02]  /*0ad0*/  FSETP.NEU.FTZ.AND P0, PT, R4, R5, PT ;  /* 0x000000050400720b */ /* 0x000fe40003f1d000 */
[----:B------:R-:W-:Y:S02]  /*0ae0*/  SHF.L.U32 R7, R6, R7, RZ ;  /* 0x0000000706077219 */ /* 0x000fe400000006ff */
[----:B------:R-:W-:Y:S02]  /*0af0*/  SEL R5, R8, RZ, P2 ;  /* 0x000000ff08057207 */ /* 0x000fe40001000000 */
[----:B------:R-:W-:Y:S02]  /*0b00*/  ISETP.NE.AND P1, PT, R7, RZ, P1 ;  /* 0x000000ff0700720c */ /* 0x000fe40000f25270 */
[----:B------:R-:W-:Y:S02]  /*0b10*/  SHF.R.U32.HI R5, RZ, R5, R6 ;  /* 0x00000005ff057219 */ /* 0x000fe40000011606 */
[----:B------:R-:W-:-:S02]  /*0b20*/  PLOP3.LUT P0, PT, P0, P1, PT, 0xf8, 0x8f ;  /* 0x00000000008f781c */ /* 0x000fc40000703f70 */
[----:B------:R-:W-:Y:S02]  /*0b30*/  SHF.R.U32.HI R7, RZ, 0x1, R5 ;  /* 0x00000001ff077819 */ /* 0x000fe40000011605 */
[----:B------:R-:W-:-:S04]  /*0b40*/  SEL R4, RZ, 0x1, !P0 ;  /* 0x00000001ff047807 */ /* 0x000fc80004000000 */
[----:B------:R-:W-:-:S04]  /*0b50*/  LOP3.LUT R4, R4, 0x1, R7, 0xf8, !PT ;  /* 0x0000000104047812 */ /* 0x000fc800078ef807 */
[----:B------:R-:W-:-:S04]  /*0b60*/  LOP3.LUT R4, R4, R5, RZ, 0xc0, !PT ;  /* 0x0000000504047212 */ /* 0x000fc800078ec0ff */
[----:B------:R-:W-:-:S04]  /*0b70*/  IADD3 R7, PT, PT, R7, R4, RZ ;  /* 0x0000000407077210 */ /* 0x000fc80007ffe0ff */
[----:B------:R-:W-:Y:S01]  /*0b80*/  LOP3.LUT R0, R7, R0, RZ, 0xfc, !PT ;  /* 0x0000000007007212 */ /* 0x000fe200078efcff */
[----:B------:R-:W-:Y:S06]  /*0b90*/  BRA `(.L_x_28) ;  /* 0x0000000000107947 */ /* 0x000fec0003800000 */
.L_x_27:
[----:B------:R-:W-:-:S04]  /*0ba0*/  LOP3.LUT R0, R0, 0x80000000, RZ, 0xc0, !PT ;  /* 0x8000000000007812 */ /* 0x000fc800078ec0ff */
[----:B------:R-:W-:Y:S01]  /*0bb0*/  LOP3.LUT R0, R0, 0x7f800000, RZ, 0xfc, !PT ;  /* 0x7f80000000007812 */ /* 0x000fe200078efcff */
[----:B------:R-:W-:Y:S06]  /*0bc0*/  BRA `(.L_x_28) ;  /* 0x0000000000047947 */ /* 0x000fec0003800000 */
.L_x_26:
[----:B------:R-:W-:-:S07]  /*0bd0*/  IMAD R0, R9, 0x800000, R0 ;  /* 0x0080000009007824 */ /* 0x000fce00078e0200 */
.L_x_28:
[----:B------:R-:W-:Y:S05]  /*0be0*/  BSYNC.RECONVERGENT B2 ;  /* 0x0000000000027941 */ /* 0x000fea0003800200 */
.L_x_25:
[----:B------:R-:W-:Y:S05]  /*0bf0*/  BRA `(.L_x_29) ;  /* 0x0000000000207947 */ /* 0x000fea0003800000 */
.L_x_24:
[----:B------:R-:W-:-:S04]  /*0c00*/  LOP3.LUT R0, R8, 0x80000000, R7, 0x48, !PT ;  /* 0x8000000008007812 */ /* 0x000fc800078e4807 */
[----:B------:R-:W-:Y:S01]  /*0c10*/  LOP3.LUT R0, R0, 0x7f800000, RZ, 0xfc, !PT ;  /* 0x7f80000000007812 */ /* 0x000fe200078efcff */
[----:B------:R-:W-:Y:S06]  /*0c20*/  BRA `(.L_x_29) ;  /* 0x0000000000147947 */ /* 0x000fec0003800000 */
.L_x_23:
[----:B------:R-:W-:Y:S01]  /*0c30*/  LOP3.LUT R0, R8, 0x80000000, R7, 0x48, !PT ;  /* 0x8000000008007812 */ /* 0x000fe200078e4807 */
[----:B------:R-:W-:Y:S06]  /*0c40*/  BRA `(.L_x_29) ;  /* 0x00000000000c7947 */ /* 0x000fec0003800000 */
.L_x_22:
[----:B------:R-:W0:Y:S01]  /*0c50*/  MUFU.RSQ R0, -QNAN ;  /* 0xffc0000000007908 */ /* 0x000e220000001400 */
[----:B------:R-:W-:Y:S05]  /*0c60*/  BRA `(.L_x_29) ;  /* 0x0000000000047947 */ /* 0x000fea0003800000 */
.L_x_21:
[----:B------:R-:W-:-:S07]  /*0c70*/  FADD.FTZ R0, R5, R0 ;  /* 0x0000000005007221 */ /* 0x000fce0000010000 */
.L_x_29:
[----:B------:R-:W-:Y:S05]  /*0c80*/  BSYNC.RECONVERGENT B1 ;  /* 0x0000000000017941 */ /* 0x000fea0003800200 */
.L_x_19:
[----:B------:R-:W-:Y:S01]  /*0c90*/  HFMA2 R5, -RZ, RZ, 0, 0 ;  /* 0x00000000ff057431 */ /* 0x000fe200000001ff */
[----:B------:R-:W-:-:S04]  /*0ca0*/  MOV R4, R2 ;  /* 0x0000000200047202 */ /* 0x000fc80000000f00 */
[----:B0-----:R-:W-:Y:S05]  /*0cb0*/  RET.REL.NODEC R4 `(_Z11kernel_dPdtPfS_S_S_S_S_iiff) ;  /* 0xfffffff004d07950 */ /* 0x001fea0003c3ffff */
.L_x_30:
        /* <DEDUP_REMOVED lines=12> */
.L_x_32:


//--------------------- .nv.shared.reserved.0     --------------------------
	.section	.nv.shared.reserved.0,"aw",@nobits
	.weak		__nv_reservedSMEM_offset_0_alias
	.size		__nv_reservedSMEM_offset_0_alias, 0, 64
	.other		__nv_reservedSMEM_offset_0_alias,@"STO_CUDA_RESERVED_SHARED STV_DEFAULT"
__nv_reservedSMEM_offset_0_alias:
	.zero		0
	.zero		64


//--------------------- .nv.constant0._Z17kernel_add_sourcePfS_iiii --------------------------
	.section	.nv.constant0._Z17kernel_add_sourcePfS_iiii,"a",@progbits
	.sectionflags	@""
	.align	4
.nv.constant0._Z17kernel_add_sourcePfS_iiii:
	.zero		928


//--------------------- .nv.constant0._Z11kernel_dVdtPfS_S_S_iifff --------------------------
	.section	.nv.constant0._Z11kernel_dVdtPfS_S_S_iifff,"a",@progbits
	.sectionflags	@""
	.align	4
.nv.constant0._Z11kernel_dVdtPfS_S_S_iifff:
	.zero		948


//--------------------- .nv.constant0._Z11kernel_dPdtPfS_S_S_S_S_iiff --------------------------
	.section	.nv.constant0._Z11kernel_dPdtPfS_S_S_S_S_iiff,"a",@progbits
	.sectionflags	@""
	.align	4
.nv.constant0._Z11kernel_dPdtPfS_S_S_S_S_iiff:
	.zero		960


//--------------------- SYMBOLS --------------------------

	.type		.nv.reservedSmem.offset0,@object
	.size		.nv.reservedSmem.offset0,0x4
